	.target	sm_100a

	.elftype	@"ET_EXEC"


//--------------------- .note.nv.tkinfo           --------------------------
	.section	.note.nv.tkinfo,"",@"SHT_NOTE"
	.sectionflags	@"SHF_NOTE_NV_TKINFO"
	.tkinfo
        /*0018*/ 	.word	0x00000002
        /*0030*/ 	.string	""
        /*0030*/ 	.string	"ptxas"
        /*0030*/ 	.string	"Cuda compilation tools, release 13.0, V13.0.88"
        /*0030*/ 	.string	"Build cuda_13.0.r13.0/compiler.36424714_0"
        /*0030*/ 	.string	"-arch sm_100a -m 64 "



//--------------------- .note.nv.cuinfo           --------------------------
	.section	.note.nv.cuinfo,"",@"SHT_NOTE"
	.sectionflags	@"SHF_NOTE_NV_CUINFO"
        /*0018*/ 	.short	0x0002
        /*001a*/ 	.short	0x0064
        /*001c*/ 	.short	0x0082
	.zero		2


//--------------------- .nv.info                  --------------------------
	.section	.nv.info,"",@"SHT_CUDA_INFO"
	.align	4


	//----- nvinfo : EIATTR_REGCOUNT
	.align		4
        /*0000*/ 	.byte	0x04, 0x2f
        /*0002*/ 	.short	(.L_19 - .L_18)
	.align		4
.L_18:
        /*0004*/ 	.word	index@(_ZN7cutlass13device_kernelINS_4gemm6kernel13GemmUniversalIN4cute5tupleIJiiiiEEENS1_10collective13CollectiveMmaINS1_35MainloopSm100TmaUmmaWarpSpecializedILi27ELi2ELi4ENS5_IJNS4_1CILi1EEENSA_ILi2EEESB_EEEEENS5_IJNSA_ILi64EEESF_SF_EEENS_12float_e5m2_tENS5_IJlSB_lEEESH_SI_NS4_8TiledMMAINS4_8MMA_AtomIJNS4_10MMA_TraitsINS4_19SM100_MMA_F8F6F4_SSEJSH_SH_fSF_SF_NS4_17integral_constantINS4_4UMMA5MajorELSP_0EEESQ_NSN_INSO_7ScaleInELSR_0EEESS_EEEEEENS4_6LayoutINS5_IJSB_SB_SB_EEENS5_IJNSA_ILi0EEESX_SX_EEEEENS5_IJNS4_10UnderscoreES10_S10_EEEEENS4_23SM90_TMA_LOAD_MULTICASTENS4_14ComposedLayoutINS4_7SwizzleILi2ELi4ELi3EEENS4_18smem_ptr_flag_bitsILi8EEENSV_INS5_IJNSA_ILi8EEESF_EEENS5_IJSF_SB_EEEEEEEvNS4_8identityENS4_13SM90_TMA_LOADES1D_vS1E_EENS_8epilogue10collective18CollectiveEpilogueINS1H_23Sm100TmaWarpSpecializedILi1ELi1ELi32ELb0ELb0EEEJSG_NS5_IJNSV_ISF_SB_EES1M_EEESH_SI_SH_SI_NS1H_6fusion15FusionCallbacksIS1L_NS1O_17LinearCombinationISH_fSH_fLNS_15FloatRoundStyleE2EEESG_S1N_JEEENS4_5SM1004TMEM4LOAD26SM100_TMEM_LOAD_16dp32b32xES1F_S1D_NS4_39AutoVectorizingCopyWithAssumedAlignmentILi128EEENS4_14SM90_TMA_STOREES1D_S1Z_S1Z_EEEvvEEEEvNT_6ParamsE)
        /*0008*/ 	.word	0x00000059


	//----- nvinfo : EIATTR_FRAME_SIZE
	.align		4
.L_19:
        /*000c*/ 	.byte	0x04, 0x11
        /*000e*/ 	.short	(.L_21 - .L_20)
	.align		4
.L_20:
        /*0010*/ 	.word	index@($__internal_2_$__cuda_sm10x_tcgen05_guardrail_trap_unallocated_columns_being_dealloced)
        /*0014*/ 	.word	0x00000000


	//----- nvinfo : EIATTR_FRAME_SIZE
	.align		4
.L_21:
        /*0018*/ 	.byte	0x04, 0x11
        /*001a*/ 	.short	(.L_23 - .L_22)
	.align		4
.L_22:
        /*001c*/ 	.word	index@($__internal_1_$__cuda_sm10x_tcgen05_guardrail_trap_phase_invalid_during_alloc)
        /*0020*/ 	.word	0x00000000


	//----- nvinfo : EIATTR_FRAME_SIZE
	.align		4
.L_23:
        /*0024*/ 	.byte	0x04, 0x11
        /*0026*/ 	.short	(.L_25 - .L_24)
	.align		4
.L_24:
        /*0028*/ 	.word	index@($__internal_0_$__cuda_sm10x_tcgen05_guardrail_trap_col_being_dealloced_not_returned_by_alloc)
        /*002c*/ 	.word	0x00000000


	//----- nvinfo : EIATTR_FRAME_SIZE
	.align		4
.L_25:
        /*0030*/ 	.byte	0x04, 0x11
        /*0032*/ 	.short	(.L_27 - .L_26)
	.align		4
.L_26:
        /*0034*/ 	.word	index@(_ZN7cutlass13device_kernelINS_4gemm6kernel13GemmUniversalIN4cute5tupleIJiiiiEEENS1_10collective13CollectiveMmaINS1_35MainloopSm100TmaUmmaWarpSpecializedILi27ELi2ELi4ENS5_IJNS4_1CILi1EEENSA_ILi2EEESB_EEEEENS5_IJNSA_ILi64EEESF_SF_EEENS_12float_e5m2_tENS5_IJlSB_lEEESH_SI_NS4_8TiledMMAINS4_8MMA_AtomIJNS4_10MMA_TraitsINS4_19SM100_MMA_F8F6F4_SSEJSH_SH_fSF_SF_NS4_17integral_constantINS4_4UMMA5MajorELSP_0EEESQ_NSN_INSO_7ScaleInELSR_0EEESS_EEEEEENS4_6LayoutINS5_IJSB_SB_SB_EEENS5_IJNSA_ILi0EEESX_SX_EEEEENS5_IJNS4_10UnderscoreES10_S10_EEEEENS4_23SM90_TMA_LOAD_MULTICASTENS4_14ComposedLayoutINS4_7SwizzleILi2ELi4ELi3EEENS4_18smem_ptr_flag_bitsILi8EEENSV_INS5_IJNSA_ILi8EEESF_EEENS5_IJSF_SB_EEEEEEEvNS4_8identityENS4_13SM90_TMA_LOADES1D_vS1E_EENS_8epilogue10collective18CollectiveEpilogueINS1H_23Sm100TmaWarpSpecializedILi1ELi1ELi32ELb0ELb0EEEJSG_NS5_IJNSV_ISF_SB_EES1M_EEESH_SI_SH_SI_NS1H_6fusion15FusionCallbacksIS1L_NS1O_17LinearCombinationISH_fSH_fLNS_15FloatRoundStyleE2EEESG_S1N_JEEENS4_5SM1004TMEM4LOAD26SM100_TMEM_LOAD_16dp32b32xES1F_S1D_NS4_39AutoVectorizingCopyWithAssumedAlignmentILi128EEENS4_14SM90_TMA_STOREES1D_S1Z_S1Z_EEEvvEEEEvNT_6ParamsE)
        /*0038*/ 	.word	0x00000000


	//----- nvinfo : EIATTR_MIN_STACK_SIZE
	.align		4
.L_27:
        /*003c*/ 	.byte	0x04, 0x12
        /*003e*/ 	.short	(.L_29 - .L_28)
	.align		4
.L_28:
        /*0040*/ 	.word	index@(_ZN7cutlass13device_kernelINS_4gemm6kernel13GemmUniversalIN4cute5tupleIJiiiiEEENS1_10collective13CollectiveMmaINS1_35MainloopSm100TmaUmmaWarpSpecializedILi27ELi2ELi4ENS5_IJNS4_1CILi1EEENSA_ILi2EEESB_EEEEENS5_IJNSA_ILi64EEESF_SF_EEENS_12float_e5m2_tENS5_IJlSB_lEEESH_SI_NS4_8TiledMMAINS4_8MMA_AtomIJNS4_10MMA_TraitsINS4_19SM100_MMA_F8F6F4_SSEJSH_SH_fSF_SF_NS4_17integral_constantINS4_4UMMA5MajorELSP_0EEESQ_NSN_INSO_7ScaleInELSR_0EEESS_EEEEEENS4_6LayoutINS5_IJSB_SB_SB_EEENS5_IJNSA_ILi0EEESX_SX_EEEEENS5_IJNS4_10UnderscoreES10_S10_EEEEENS4_23SM90_TMA_LOAD_MULTICASTENS4_14ComposedLayoutINS4_7SwizzleILi2ELi4ELi3EEENS4_18smem_ptr_flag_bitsILi8EEENSV_INS5_IJNSA_ILi8EEESF_EEENS5_IJSF_SB_EEEEEEEvNS4_8identityENS4_13SM90_TMA_LOADES1D_vS1E_EENS_8epilogue10collective18CollectiveEpilogueINS1H_23Sm100TmaWarpSpecializedILi1ELi1ELi32ELb0ELb0EEEJSG_NS5_IJNSV_ISF_SB_EES1M_EEESH_SI_SH_SI_NS1H_6fusion15FusionCallbacksIS1L_NS1O_17LinearCombinationISH_fSH_fLNS_15FloatRoundStyleE2EEESG_S1N_JEEENS4_5SM1004TMEM4LOAD26SM100_TMEM_LOAD_16dp32b32xES1F_S1D_NS4_39AutoVectorizingCopyWithAssumedAlignmentILi128EEENS4_14SM90_TMA_STOREES1D_S1Z_S1Z_EEEvvEEEEvNT_6ParamsE)
        /*0044*/ 	.word	0x00000000
.L_29:


//--------------------- .nv.compat                --------------------------
	.section	.nv.compat,"",@"SHT_CUDA_COMPAT_INFO"
	.align	4
        /*0000*/ 	.byte	0x02, 0x09, 0x01, 0x00, 0x02, 0x02, 0x02, 0x00, 0x02, 0x05, 0x05, 0x00, 0x03, 0x07, 0x01, 0x01
        /*0010*/ 	.byte	0x02, 0x03, 0x01, 0x00, 0x02, 0x06, 0x01, 0x00, 0x04, 0x0b, 0x08, 0x00, 0x09, 0x00, 0x00, 0x00
        /*0020*/ 	.byte	0x00, 0x00, 0x00, 0x00


//--------------------- .nv.info._ZN7cutlass13device_kernelINS_4gemm6kernel13GemmUniversalIN4cute5tupleIJiiiiEEENS1_10collective13CollectiveMmaINS1_35MainloopSm100TmaUmmaWarpSpecializedILi27ELi2ELi4ENS5_IJNS4_1CILi1EEENSA_ILi2EEESB_EEEEENS5_IJNSA_ILi64EEESF_SF_EEENS_12float_e5m2_tENS5_IJlSB_lEEESH_SI_NS4_8TiledMMAINS4_8MMA_AtomIJNS4_10MMA_TraitsINS4_19SM100_MMA_F8F6F4_SSEJSH_SH_fSF_SF_NS4_17integral_constantINS4_4UMMA5MajorELSP_0EEESQ_NSN_INSO_7ScaleInELSR_0EEESS_EEEEEENS4_6LayoutINS5_IJSB_SB_SB_EEENS5_IJNSA_ILi0EEESX_SX_EEEEENS5_IJNS4_10UnderscoreES10_S10_EEEEENS4_23SM90_TMA_LOAD_MULTICASTENS4_14ComposedLayoutINS4_7SwizzleILi2ELi4ELi3EEENS4_18smem_ptr_flag_bitsILi8EEENSV_INS5_IJNSA_ILi8EEESF_EEENS5_IJSF_SB_EEEEEEEvNS4_8identityENS4_13SM90_TMA_LOADES1D_vS1E_EENS_8epilogue10collective18CollectiveEpilogueINS1H_23Sm100TmaWarpSpecializedILi1ELi1ELi32ELb0ELb0EEEJSG_NS5_IJNSV_ISF_SB_EES1M_EEESH_SI_SH_SI_NS1H_6fusion15FusionCallbacksIS1L_NS1O_17LinearCombinationISH_fSH_fLNS_15FloatRoundStyleE2EEESG_S1N_JEEENS4_5SM1004TMEM4LOAD26SM100_TMEM_LOAD_16dp32b32xES1F_S1D_NS4_39AutoVectorizingCopyWithAssumedAlignmentILi128EEENS4_14SM90_TMA_STOREES1D_S1Z_S1Z_EEEvvEEEEvNT_6ParamsE --------------------------
	.section	.nv.info._ZN7cutlass13device_kernelINS_4gemm6kernel13GemmUniversalIN4cute5tupleIJiiiiEEENS1_10collective13CollectiveMmaINS1_35MainloopSm100TmaUmmaWarpSpecializedILi27ELi2ELi4ENS5_IJNS4_1CILi1EEENSA_ILi2EEESB_EEEEENS5_IJNSA_ILi64EEESF_SF_EEENS_12float_e5m2_tENS5_IJlSB_lEEESH_SI_NS4_8TiledMMAINS4_8MMA_AtomIJNS4_10MMA_TraitsINS4_19SM100_MMA_F8F6F4_SSEJSH_SH_fSF_SF_NS4_17integral_constantINS4_4UMMA5MajorELSP_0EEESQ_NSN_INSO_7ScaleInELSR_0EEESS_EEEEEENS4_6LayoutINS5_IJSB_SB_SB_EEENS5_IJNSA_ILi0EEESX_SX_EEEEENS5_IJNS4_10UnderscoreES10_S10_EEEEENS4_23SM90_TMA_LOAD_MULTICASTENS4_14ComposedLayoutINS4_7SwizzleILi2ELi4ELi3EEENS4_18smem_ptr_flag_bitsILi8EEENSV_INS5_IJNSA_ILi8EEESF_EEENS5_IJSF_SB_EEEEEEEvNS4_8identityENS4_13SM90_TMA_LOADES1D_vS1E_EENS_8epilogue10collective18CollectiveEpilogueINS1H_23Sm100TmaWarpSpecializedILi1ELi1ELi32ELb0ELb0EEEJSG_NS5_IJNSV_ISF_SB_EES1M_EEESH_SI_SH_SI_NS1H_6fusion15FusionCallbacksIS1L_NS1O_17LinearCombinationISH_fSH_fLNS_15FloatRoundStyleE2EEESG_S1N_JEEENS4_5SM1004TMEM4LOAD26SM100_TMEM_LOAD_16dp32b32xES1F_S1D_NS4_39AutoVectorizingCopyWithAssumedAlignmentILi128EEENS4_14SM90_TMA_STOREES1D_S1Z_S1Z_EEEvvEEEEvNT_6ParamsE,"",@"SHT_CUDA_INFO"
	.sectionflags	@""
	.align	4


	//----- nvinfo : EIATTR_CUDA_API_VERSION
	.align		4
        /*0000*/ 	.byte	0x04, 0x37
        /*0002*/ 	.short	(.L_31 - .L_30)
.L_30:
        /*0004*/ 	.word	0x00000082


	//----- nvinfo : EIATTR_KPARAM_INFO
	.align		4
.L_31:
        /*0008*/ 	.byte	0x04, 0x17
        /*000a*/ 	.short	(.L_33 - .L_32)
.L_32:
        /*000c*/ 	.word	0x00000000
        /*0010*/ 	.short	0x0000
        /*0012*/ 	.short	0x0000
        /*0014*/ 	.byte	0x00, 0xf0, 0x01, 0x20


	//----- nvinfo : EIATTR_AT_ENTRY_FRAGMENTS
	.align		4
.L_33:
        /*0018*/ 	.byte	0x04, 0x4f
        /*001a*/ 	.short	(.L_35 - .L_34)


	//   ....[0]....
.L_34:
        /*001c*/ 	.word	0x00000006


	//----- nvinfo : EIATTR_RESERVED_SMEM_USED
	.align		4
.L_35:
        /*0020*/ 	.byte	0x01, 0x41
	.zero		2


	//----- nvinfo : EIATTR_SPARSE_MMA_MASK
	.align		4
        /*0024*/ 	.byte	0x03, 0x50
        /*0026*/ 	.short	0x0000


	//----- nvinfo : EIATTR_TCGEN05_1CTA_USED
	.align		4
        /*0028*/ 	.byte	0x01, 0x51
	.zero		2


	//----- nvinfo : EIATTR_MAXREG_COUNT
	.align		4
        /*002c*/ 	.byte	0x03, 0x1b
        /*002e*/ 	.short	0x00ff


	//----- nvinfo : EIATTR_NUM_BARRIERS
	.align		4
        /*0030*/ 	.byte	0x02, 0x4c
        /*0032*/ 	.byte	0x07
	.zero		1


	//----- nvinfo : EIATTR_EXTERNS
	.align		4
        /*0034*/ 	.byte	0x04, 0x0f
        /*0036*/ 	.short	(.L_37 - .L_36)


	//   ....[0]....
	.align		4
.L_36:
        /*0038*/ 	.word	index@(__assertfail)


	//----- nvinfo : EIATTR_MERCURY_ISA_VERSION
	.align		4
.L_37:
        /*003c*/ 	.byte	0x03, 0x5f
        /*003e*/ 	.short	0x0101


	//----- nvinfo : EIATTR_INT_WARP_WIDE_INSTR_OFFSETS
	.align		4
        /*0040*/ 	.byte	0x04, 0x31
        /*0042*/ 	.short	(.L_39 - .L_38)


	//   ....[0]....
.L_38:
        /*0044*/ 	.word	0x00004b50


	//   ....[1]....
        /*0048*/ 	.word	0x00004b80


	//   ....[2]....
        /*004c*/ 	.word	0x00004ba0


	//   ....[3]....
        /*0050*/ 	.word	0x000056d0


	//   ....[4]....
        /*0054*/ 	.word	0x00005780


	//----- nvinfo : EIATTR_COOP_GROUP_MASK_REGIDS
	.align		4
.L_39:
        /*0058*/ 	.byte	0x04, 0x29
        /*005a*/ 	.short	(.L_41 - .L_40)


	//   ....[0]....
.L_40:
        /*005c*/ 	.word	0xffffffff


	//   ....[1]....
        /*0060*/ 	.word	0xffffffff


	//   ....[2]....
        /*0064*/ 	.word	0xffffffff


	//   ....[3]....
        /*0068*/ 	.word	0xffffffff


	//   ....[4]....
        /*006c*/ 	.word	0xffffffff


	//   ....[5]....
        /*0070*/ 	.word	0xffffffff


	//   ....[6]....
        /*0074*/ 	.word	0xffffffff


	//   ....[7]....
        /*0078*/ 	.word	0xffffffff


	//   ....[8]....
        /*007c*/ 	.word	0xffffffff


	//   ....[9]....
        /*0080*/ 	.word	0xffffffff


	//   ....[10]....
        /*0084*/ 	.word	0xffffffff


	//   ....[11]....
        /*0088*/ 	.word	0xffffffff


	//   ....[12]....
        /*008c*/ 	.word	0xffffffff


	//   ....[13]....
        /*0090*/ 	.word	0xffffffff


	//----- nvinfo : EIATTR_COOP_GROUP_INSTR_OFFSETS
	.align		4
.L_41:
        /*0094*/ 	.byte	0x04, 0x28
        /*0096*/ 	.short	(.L_43 - .L_42)


	//   ....[0]....
.L_42:
        /*0098*/ 	.word	0x00000080


	//   ....[1]....
        /*009c*/ 	.word	0x000004e0


	//   ....[2]....
        /*00a0*/ 	.word	0x000009a0


	//   ....[3]....
        /*00a4*/ 	.word	0x00000ae0


	//   ....[4]....
        /*00a8*/ 	.word	0x00000be0


	//   ....[5]....
        /*00ac*/ 	.word	0x00000d50


	//   ....[6]....
        /*00b0*/ 	.word	0x00000ef0


	//   ....[7]....
        /*00b4*/ 	.word	0x000010a0


	//   ....[8]....
        /*00b8*/ 	.word	0x00002290


	//   ....[9]....
        /*00bc*/ 	.word	0x00003e20


	//   ....[10]....
        /*00c0*/ 	.word	0x00004030


	//   ....[11]....
        /*00c4*/ 	.word	0x00004060


	//   ....[12]....
        /*00c8*/ 	.word	0x00004a30


	//   ....[13]....
        /*00cc*/ 	.word	0x00004c60


	//----- nvinfo : EIATTR_VRC_CTA_INIT_COUNT
	.align		4
.L_43:
        /*00d0*/ 	.byte	0x02, 0x4a
        /*00d2*/ 	.byte	0x80
	.zero		1


	//----- nvinfo : EIATTR_SYSCALL_OFFSETS
	.align		4
        /*00d4*/ 	.byte	0x04, 0x46
        /*00d6*/ 	.short	(.L_45 - .L_44)


	//   ....[0]....
.L_44:
        /*00d8*/ 	.word	0x000062f0


	//   ....[1]....
        /*00dc*/ 	.word	0x00006430


	//   ....[2]....
        /*00e0*/ 	.word	0x00006bb0


	//----- nvinfo : EIATTR_MBARRIER_INSTR_OFFSETS
	.align		4
.L_45:
        /*00e4*/ 	.byte	0x04, 0x39
        /*00e6*/ 	.short	(.L_47 - .L_46)


	//   ....[0]....
.L_46:
        /*00e8*/ 	.word	0x00000620
        /*00ec*/ 	.word	0x000000ff
        /*00f0*/ 	.word	0x00000000
        /*00f4*/ 	.short	0x0100
        /*00f6*/ 	.byte	0x04
	.zero		1


	//   ....[1]....
        /*00f8*/ 	.word	0x00000630
        /*00fc*/ 	.word	0x000000ff
        /*0100*/ 	.word	0x000000d8
        /*0104*/ 	.short	0x0100
        /*0106*/ 	.byte	0x04
	.zero		1


	//   ....[2]....
        /*0108*/ 	.word	0x00000640
        /*010c*/ 	.word	0x000000ff
        /*0110*/ 	.word	0x00000008
        /*0114*/ 	.short	0x0100
        /*0116*/ 	.byte	0x04
	.zero		1


	//   ....[3]....
        /*0118*/ 	.word	0x00000650
        /*011c*/ 	.word	0x000000ff
        /*0120*/ 	.word	0x000000e0
        /*0124*/ 	.short	0x0100
        /*0126*/ 	.byte	0x04
	.zero		1


	//   ....[4]....
        /*0128*/ 	.word	0x00000660
        /*012c*/ 	.word	0x000000ff
        /*0130*/ 	.word	0x00000010
        /*0134*/ 	.short	0x0100
        /*0136*/ 	.byte	0x04
	.zero		1


	//   ....[5]....
        /*0138*/ 	.word	0x00000670
        /*013c*/ 	.word	0x000000ff
        /*0140*/ 	.word	0x000000e8
        /*0144*/ 	.short	0x0100
        /*0146*/ 	.byte	0x04
	.zero		1


	//   ....[6]....
        /*0148*/ 	.word	0x00000680
        /*014c*/ 	.word	0x000000ff
        /*0150*/ 	.word	0x00000018
        /*0154*/ 	.short	0x0100
        /*0156*/ 	.byte	0x04
	.zero		1


	//   ....[7]....
        /*0158*/ 	.word	0x00000690
        /*015c*/ 	.word	0x000000ff
        /*0160*/ 	.word	0x000000f0
        /*0164*/ 	.short	0x0100
        /*0166*/ 	.byte	0x04
	.zero		1


	//   ....[8]....
        /*0168*/ 	.word	0x000006a0
        /*016c*/ 	.word	0x000000ff
        /*0170*/ 	.word	0x00000020
        /*0174*/ 	.short	0x0100
        /*0176*/ 	.byte	0x04
	.zero		1


	//   ....[9]....
        /*0178*/ 	.word	0x000006b0
        /*017c*/ 	.word	0x000000ff
        /*0180*/ 	.word	0x000000f8
        /*0184*/ 	.short	0x0100
        /*0186*/ 	.byte	0x04
	.zero		1


	//   ....[10]....
        /*0188*/ 	.word	0x000006c0
        /*018c*/ 	.word	0x000000ff
        /*0190*/ 	.word	0x00000028
        /*0194*/ 	.short	0x0100
        /*0196*/ 	.byte	0x04
	.zero		1


	//   ....[11]....
        /*0198*/ 	.word	0x000006d0
        /*019c*/ 	.word	0x000000ff
        /*01a0*/ 	.word	0x00000100
        /*01a4*/ 	.short	0x0100
        /*01a6*/ 	.byte	0x04
	.zero		1


	//   ....[12]....
        /*01a8*/ 	.word	0x000006e0
        /*01ac*/ 	.word	0x000000ff
        /*01b0*/ 	.word	0x00000030
        /*01b4*/ 	.short	0x0100
        /*01b6*/ 	.byte	0x04
	.zero		1


	//   ....[13]....
        /*01b8*/ 	.word	0x000006f0
        /*01bc*/ 	.word	0x000000ff
        /*01c0*/ 	.word	0x00000108
        /*01c4*/ 	.short	0x0100
        /*01c6*/ 	.byte	0x04
	.zero		1


	//   ....[14]....
        /*01c8*/ 	.word	0x00000700
        /*01cc*/ 	.word	0x000000ff
        /*01d0*/ 	.word	0x00000038
        /*01d4*/ 	.short	0x0100
        /*01d6*/ 	.byte	0x04
	.zero		1


	//   ....[15]....
        /*01d8*/ 	.word	0x00000710
        /*01dc*/ 	.word	0x000000ff
        /*01e0*/ 	.word	0x00000110
        /*01e4*/ 	.short	0x0100
        /*01e6*/ 	.byte	0x04
	.zero		1


	//   ....[16]....
        /*01e8*/ 	.word	0x00000720
        /*01ec*/ 	.word	0x000000ff
        /*01f0*/ 	.word	0x00000040
        /*01f4*/ 	.short	0x0100
        /*01f6*/ 	.byte	0x04
	.zero		1


	//   ....[17]....
        /*01f8*/ 	.word	0x00000730
        /*01fc*/ 	.word	0x000000ff
        /*0200*/ 	.word	0x00000118
        /*0204*/ 	.short	0x0100
        /*0206*/ 	.byte	0x04
	.zero		1


	//   ....[18]....
        /*0208*/ 	.word	0x00000740
        /*020c*/ 	.word	0x000000ff
        /*0210*/ 	.word	0x00000048
        /*0214*/ 	.short	0x0100
        /*0216*/ 	.byte	0x04
	.zero		1


	//   ....[19]....
        /*0218*/ 	.word	0x00000750
        /*021c*/ 	.word	0x000000ff
        /*0220*/ 	.word	0x00000120
        /*0224*/ 	.short	0x0100
        /*0226*/ 	.byte	0x04
	.zero		1


	//   ....[20]....
        /*0228*/ 	.word	0x00000760
        /*022c*/ 	.word	0x000000ff
        /*0230*/ 	.word	0x00000050
        /*0234*/ 	.short	0x0100
        /*0236*/ 	.byte	0x04
	.zero		1


	//   ....[21]....
        /*0238*/ 	.word	0x00000770
        /*023c*/ 	.word	0x000000ff
        /*0240*/ 	.word	0x00000128
        /*0244*/ 	.short	0x0100
        /*0246*/ 	.byte	0x04
	.zero		1


	//   ....[22]....
        /*0248*/ 	.word	0x00000780
        /*024c*/ 	.word	0x000000ff
        /*0250*/ 	.word	0x00000058
        /*0254*/ 	.short	0x0100
        /*0256*/ 	.byte	0x04
	.zero		1


	//   ....[23]....
        /*0258*/ 	.word	0x00000790
        /*025c*/ 	.word	0x000000ff
        /*0260*/ 	.word	0x00000130
        /*0264*/ 	.short	0x0100
        /*0266*/ 	.byte	0x04
	.zero		1


	//   ....[24]....
        /*0268*/ 	.word	0x000007a0
        /*026c*/ 	.word	0x000000ff
        /*0270*/ 	.word	0x00000060
        /*0274*/ 	.short	0x0100
        /*0276*/ 	.byte	0x04
	.zero		1


	//   ....[25]....
        /*0278*/ 	.word	0x000007b0
        /*027c*/ 	.word	0x000000ff
        /*0280*/ 	.word	0x00000138
        /*0284*/ 	.short	0x0100
        /*0286*/ 	.byte	0x04
	.zero		1


	//   ....[26]....
        /*0288*/ 	.word	0x000007c0
        /*028c*/ 	.word	0x000000ff
        /*0290*/ 	.word	0x00000068
        /*0294*/ 	.short	0x0100
        /*0296*/ 	.byte	0x04
	.zero		1


	//   ....[27]....
        /*0298*/ 	.word	0x000007d0
        /*029c*/ 	.word	0x000000ff
        /*02a0*/ 	.word	0x00000140
        /*02a4*/ 	.short	0x0100
        /*02a6*/ 	.byte	0x04
	.zero		1


	//   ....[28]....
        /*02a8*/ 	.word	0x000007e0
        /*02ac*/ 	.word	0x000000ff
        /*02b0*/ 	.word	0x00000070
        /*02b4*/ 	.short	0x0100
        /*02b6*/ 	.byte	0x04
	.zero		1


	//   ....[29]....
        /*02b8*/ 	.word	0x000007f0
        /*02bc*/ 	.word	0x000000ff
        /*02c0*/ 	.word	0x00000148
        /*02c4*/ 	.short	0x0100
        /*02c6*/ 	.byte	0x04
	.zero		1


	//   ....[30]....
        /*02c8*/ 	.word	0x00000800
        /*02cc*/ 	.word	0x000000ff
        /*02d0*/ 	.word	0x00000078
        /*02d4*/ 	.short	0x0100
        /*02d6*/ 	.byte	0x04
	.zero		1


	//   ....[31]....
        /*02d8*/ 	.word	0x00000810
        /*02dc*/ 	.word	0x000000ff
        /*02e0*/ 	.word	0x00000150
        /*02e4*/ 	.short	0x0100
        /*02e6*/ 	.byte	0x04
	.zero		1


	//   ....[32]....
        /*02e8*/ 	.word	0x00000820
        /*02ec*/ 	.word	0x000000ff
        /*02f0*/ 	.word	0x00000080
        /*02f4*/ 	.short	0x0100
        /*02f6*/ 	.byte	0x04
	.zero		1


	//   ....[33]....
        /*02f8*/ 	.word	0x00000830
        /*02fc*/ 	.word	0x000000ff
        /*0300*/ 	.word	0x00000158
        /*0304*/ 	.short	0x0100
        /*0306*/ 	.byte	0x04
	.zero		1


	//   ....[34]....
        /*0308*/ 	.word	0x00000840
        /*030c*/ 	.word	0x000000ff
        /*0310*/ 	.word	0x00000088
        /*0314*/ 	.short	0x0100
        /*0316*/ 	.byte	0x04
	.zero		1


	//   ....[35]....
        /*0318*/ 	.word	0x00000850
        /*031c*/ 	.word	0x000000ff
        /*0320*/ 	.word	0x00000160
        /*0324*/ 	.short	0x0100
        /*0326*/ 	.byte	0x04
	.zero		1


	//   ....[36]....
        /*0328*/ 	.word	0x00000860
        /*032c*/ 	.word	0x000000ff
        /*0330*/ 	.word	0x00000090
        /*0334*/ 	.short	0x0100
        /*0336*/ 	.byte	0x04
	.zero		1


	//   ....[37]....
        /*0338*/ 	.word	0x00000870
        /*033c*/ 	.word	0x000000ff
        /*0340*/ 	.word	0x00000168
        /*0344*/ 	.short	0x0100
        /*0346*/ 	.byte	0x04
	.zero		1


	//   ....[38]....
        /*0348*/ 	.word	0x00000880
        /*034c*/ 	.word	0x000000ff
        /*0350*/ 	.word	0x00000098
        /*0354*/ 	.short	0x0100
        /*0356*/ 	.byte	0x04
	.zero		1


	//   ....[39]....
        /*0358*/ 	.word	0x00000890
        /*035c*/ 	.word	0x000000ff
        /*0360*/ 	.word	0x00000170
        /*0364*/ 	.short	0x0100
        /*0366*/ 	.byte	0x04
	.zero		1


	//   ....[40]....
        /*0368*/ 	.word	0x000008a0
        /*036c*/ 	.word	0x000000ff
        /*0370*/ 	.word	0x000000a0
        /*0374*/ 	.short	0x0100
        /*0376*/ 	.byte	0x04
	.zero		1


	//   ....[41]....
        /*0378*/ 	.word	0x000008b0
        /*037c*/ 	.word	0x000000ff
        /*0380*/ 	.word	0x00000178
        /*0384*/ 	.short	0x0100
        /*0386*/ 	.byte	0x04
	.zero		1


	//   ....[42]....
        /*0388*/ 	.word	0x000008c0
        /*038c*/ 	.word	0x000000ff
        /*0390*/ 	.word	0x000000a8
        /*0394*/ 	.short	0x0100
        /*0396*/ 	.byte	0x04
	.zero		1


	//   ....[43]....
        /*0398*/ 	.word	0x000008d0
        /*039c*/ 	.word	0x000000ff
        /*03a0*/ 	.word	0x00000180
        /*03a4*/ 	.short	0x0100
        /*03a6*/ 	.byte	0x04
	.zero		1


	//   ....[44]....
        /*03a8*/ 	.word	0x000008e0
        /*03ac*/ 	.word	0x000000ff
        /*03b0*/ 	.word	0x000000b0
        /*03b4*/ 	.short	0x0100
        /*03b6*/ 	.byte	0x04
	.zero		1


	//   ....[45]....
        /*03b8*/ 	.word	0x000008f0
        /*03bc*/ 	.word	0x000000ff
        /*03c0*/ 	.word	0x00000188
        /*03c4*/ 	.short	0x0100
        /*03c6*/ 	.byte	0x04
	.zero		1


	//   ....[46]....
        /*03c8*/ 	.word	0x00000900
        /*03cc*/ 	.word	0x000000ff
        /*03d0*/ 	.word	0x000000b8
        /*03d4*/ 	.short	0x0100
        /*03d6*/ 	.byte	0x04
	.zero		1


	//   ....[47]....
        /*03d8*/ 	.word	0x00000910
        /*03dc*/ 	.word	0x000000ff
        /*03e0*/ 	.word	0x00000190
        /*03e4*/ 	.short	0x0100
        /*03e6*/ 	.byte	0x04
	.zero		1


	//   ....[48]....
        /*03e8*/ 	.word	0x00000920
        /*03ec*/ 	.word	0x000000ff
        /*03f0*/ 	.word	0x000000c0
        /*03f4*/ 	.short	0x0100
        /*03f6*/ 	.byte	0x04
	.zero		1


	//   ....[49]....
        /*03f8*/ 	.word	0x00000930
        /*03fc*/ 	.word	0x000000ff
        /*0400*/ 	.word	0x00000198
        /*0404*/ 	.short	0x0100
        /*0406*/ 	.byte	0x04
	.zero		1


	//   ....[50]....
        /*0408*/ 	.word	0x00000940
        /*040c*/ 	.word	0x000000ff
        /*0410*/ 	.word	0x000000c8
        /*0414*/ 	.short	0x0100
        /*0416*/ 	.byte	0x04
	.zero		1


	//   ....[51]....
        /*0418*/ 	.word	0x00000950
        /*041c*/ 	.word	0x000000ff
        /*0420*/ 	.word	0x000001a0
        /*0424*/ 	.short	0x0100
        /*0426*/ 	.byte	0x04
	.zero		1


	//   ....[52]....
        /*0428*/ 	.word	0x00000960
        /*042c*/ 	.word	0x000000ff
        /*0430*/ 	.word	0x000000d0
        /*0434*/ 	.short	0x0100
        /*0436*/ 	.byte	0x04
	.zero		1


	//   ....[53]....
        /*0438*/ 	.word	0x00000970
        /*043c*/ 	.word	0x000000ff
        /*0440*/ 	.word	0x000001a8
        /*0444*/ 	.short	0x0100
        /*0446*/ 	.byte	0x04
	.zero		1


	//   ....[54]....
        /*0448*/ 	.word	0x00000ab0
        /*044c*/ 	.word	0x000000ff
        /*0450*/ 	.word	0x000001b0
        /*0454*/ 	.short	0x0100
        /*0456*/ 	.byte	0x04
	.zero		1


	//   ....[55]....
        /*0458*/ 	.word	0x00000ac0
        /*045c*/ 	.word	0x000000ff
        /*0460*/ 	.word	0x000001b8
        /*0464*/ 	.short	0x0100
        /*0466*/ 	.byte	0x04
	.zero		1


	//   ....[56]....
        /*0468*/ 	.word	0x00000bb0
        /*046c*/ 	.word	0x000000ff
        /*0470*/ 	.word	0x000001c0
        /*0474*/ 	.short	0x0100
        /*0476*/ 	.byte	0x06
	.zero		1


	//   ....[57]....
        /*0478*/ 	.word	0x00000bc0
        /*047c*/ 	.word	0x000000ff
        /*0480*/ 	.word	0x000001c8
        /*0484*/ 	.short	0x0100
        /*0486*/ 	.byte	0x06
	.zero		1


	//   ....[58]....
        /*0488*/ 	.word	0x00000d00
        /*048c*/ 	.word	0x000000ff
        /*0490*/ 	.word	0x000001d0
        /*0494*/ 	.short	0x0100
        /*0496*/ 	.byte	0x06
	.zero		1


	//   ....[59]....
        /*0498*/ 	.word	0x00000d10
        /*049c*/ 	.word	0x000000ff
        /*04a0*/ 	.word	0x000001e0
        /*04a4*/ 	.short	0x0100
        /*04a6*/ 	.byte	0x06
	.zero		1


	//   ....[60]....
        /*04a8*/ 	.word	0x00000d20
        /*04ac*/ 	.word	0x000000ff
        /*04b0*/ 	.word	0x000001d8
        /*04b4*/ 	.short	0x0100
        /*04b6*/ 	.byte	0x06
	.zero		1


	//   ....[61]....
        /*04b8*/ 	.word	0x00000d30
        /*04bc*/ 	.word	0x000000ff
        /*04c0*/ 	.word	0x000001e8
        /*04c4*/ 	.short	0x0100
        /*04c6*/ 	.byte	0x06
	.zero		1


	//   ....[62]....
        /*04c8*/ 	.word	0x00000e60
        /*04cc*/ 	.word	0x000000ff
        /*04d0*/ 	.word	0x000001f0
        /*04d4*/ 	.short	0x0100
        /*04d6*/ 	.byte	0x04
	.zero		1


	//   ....[63]....
        /*04d8*/ 	.word	0x00000e70
        /*04dc*/ 	.word	0x000000ff
        /*04e0*/ 	.word	0x00000210
        /*04e4*/ 	.short	0x0100
        /*04e6*/ 	.byte	0x04
	.zero		1


	//   ....[64]....
        /*04e8*/ 	.word	0x00000e80
        /*04ec*/ 	.word	0x000000ff
        /*04f0*/ 	.word	0x000001f8
        /*04f4*/ 	.short	0x0100
        /*04f6*/ 	.byte	0x04
	.zero		1


	//   ....[65]....
        /*04f8*/ 	.word	0x00000e90
        /*04fc*/ 	.word	0x000000ff
        /*0500*/ 	.word	0x00000218
        /*0504*/ 	.short	0x0100
        /*0506*/ 	.byte	0x04
	.zero		1


	//   ....[66]....
        /*0508*/ 	.word	0x00000ea0
        /*050c*/ 	.word	0x000000ff
        /*0510*/ 	.word	0x00000200
        /*0514*/ 	.short	0x0100
        /*0516*/ 	.byte	0x04
	.zero		1


	//   ....[67]....
        /*0518*/ 	.word	0x00000eb0
        /*051c*/ 	.word	0x000000ff
        /*0520*/ 	.word	0x00000220
        /*0524*/ 	.short	0x0100
        /*0526*/ 	.byte	0x04
	.zero		1


	//   ....[68]....
        /*0528*/ 	.word	0x00000ec0
        /*052c*/ 	.word	0x000000ff
        /*0530*/ 	.word	0x00000208
        /*0534*/ 	.short	0x0100
        /*0536*/ 	.byte	0x04
	.zero		1


	//   ....[69]....
        /*0538*/ 	.word	0x00000ed0
        /*053c*/ 	.word	0x000000ff
        /*0540*/ 	.word	0x00000228
        /*0544*/ 	.short	0x0100
        /*0546*/ 	.byte	0x04
	.zero		1


	//   ....[70]....
        /*0548*/ 	.word	0x00000fc0
        /*054c*/ 	.word	0x000000ff
        /*0550*/ 	.word	0x00000230
        /*0554*/ 	.short	0x0100
        /*0556*/ 	.byte	0x04
	.zero		1


	//   ....[71]....
        /*0558*/ 	.word	0x00000fd0
        /*055c*/ 	.word	0x000000ff
        /*0560*/ 	.word	0x00000240
        /*0564*/ 	.short	0x0100
        /*0566*/ 	.byte	0x04
	.zero		1


	//   ....[72]....
        /*0568*/ 	.word	0x00000fe0
        /*056c*/ 	.word	0x000000ff
        /*0570*/ 	.word	0x00000238
        /*0574*/ 	.short	0x0100
        /*0576*/ 	.byte	0x04
	.zero		1


	//   ....[73]....
        /*0578*/ 	.word	0x00000ff0
        /*057c*/ 	.word	0x000000ff
        /*0580*/ 	.word	0x00000248
        /*0584*/ 	.short	0x0100
        /*0586*/ 	.byte	0x04
	.zero		1


	//   ....[74]....
        /*0588*/ 	.word	0x00001b10
        /*058c*/ 	.word	0x00000000
        /*0590*/ 	.word	0x00000240
        /*0594*/ 	.short	0x010a
        /*0596*/ 	.byte	0xff
	.zero		1


	//   ....[75]....
        /*0598*/ 	.word	0x00001b40
        /*059c*/ 	.word	0x00000000
        /*05a0*/ 	.word	0x00000230
        /*05a4*/ 	.short	0x0101
        /*05a6*/ 	.byte	0xff
	.zero		1


	//   ....[76]....
        /*05a8*/ 	.word	0x00001c10
        /*05ac*/ 	.word	0x000000ff
        /*05b0*/ 	.word	0x000000d8
        /*05b4*/ 	.short	0x010a
        /*05b6*/ 	.byte	0x04
	.zero		1


	//   ....[77]....
        /*05b8*/ 	.word	0x00001c90
        /*05bc*/ 	.word	0x000000ff
        /*05c0*/ 	.word	0x000000d8
        /*05c4*/ 	.short	0x010a
        /*05c6*/ 	.byte	0x21
	.zero		1


	//   ....[78]....
        /*05c8*/ 	.word	0x00001e30
        /*05cc*/ 	.word	0x000000ff
        /*05d0*/ 	.word	0x000000d8
        /*05d4*/ 	.short	0x010a
        /*05d6*/ 	.byte	0x08
	.zero		1


	//   ....[79]....
        /*05d8*/ 	.word	0x00001f40
        /*05dc*/ 	.word	0x000000ff
        /*05e0*/ 	.word	0x000001c8
        /*05e4*/ 	.short	0x0101
        /*05e6*/ 	.byte	0x06
	.zero		1


	//   ....[80]....
        /*05e8*/ 	.word	0x00001f60
        /*05ec*/ 	.word	0x000000ff
        /*05f0*/ 	.word	0x000000d8
        /*05f4*/ 	.short	0x010a
        /*05f6*/ 	.byte	0x04
	.zero		1


	//   ....[81]....
        /*05f8*/ 	.word	0x00001fe0
        /*05fc*/ 	.word	0x000000ff
        /*0600*/ 	.word	0x000000d8
        /*0604*/ 	.short	0x010a
        /*0606*/ 	.byte	0x11
	.zero		1


	//   ....[82]....
        /*0608*/ 	.word	0x00002180
        /*060c*/ 	.word	0x000000ff
        /*0610*/ 	.word	0x000000d8
        /*0614*/ 	.short	0x010a
        /*0616*/ 	.byte	0x07
	.zero		1


	//   ....[83]....
        /*0618*/ 	.word	0x000022c0
        /*061c*/ 	.word	0x00000003
        /*0620*/ 	.word	0x000001d0
        /*0624*/ 	.short	0x010a
        /*0626*/ 	.byte	0xff
	.zero		1


	//   ....[84]....
        /*0628*/ 	.word	0x00002410
        /*062c*/ 	.word	0x00000000
        /*0630*/ 	.word	0x00000000
        /*0634*/ 	.short	0x0101
        /*0636*/ 	.byte	0xff
	.zero		1


	//   ....[85]....
        /*0638*/ 	.word	0x000029b0
        /*063c*/ 	.word	0x000000ff
        /*0640*/ 	.word	0x00000000
        /*0644*/ 	.short	0x010a
        /*0646*/ 	.byte	0x04
	.zero		1


	//   ....[86]....
        /*0648*/ 	.word	0x00002a40
        /*064c*/ 	.word	0x000000ff
        /*0650*/ 	.word	0x00000000
        /*0654*/ 	.short	0x010a
        /*0656*/ 	.byte	0x05
	.zero		1


	//   ....[87]....
        /*0658*/ 	.word	0x00002ad0
        /*065c*/ 	.word	0x000000ff
        /*0660*/ 	.word	0x00000000
        /*0664*/ 	.short	0x010a
        /*0666*/ 	.byte	0x05
	.zero		1


	//   ....[88]....
        /*0668*/ 	.word	0x00002b60
        /*066c*/ 	.word	0x000000ff
        /*0670*/ 	.word	0x00000000
        /*0674*/ 	.short	0x010a
        /*0676*/ 	.byte	0x05
	.zero		1


	//   ....[89]....
        /*0678*/ 	.word	0x00002bf0
        /*067c*/ 	.word	0x000000ff
        /*0680*/ 	.word	0x00000000
        /*0684*/ 	.short	0x010a
        /*0686*/ 	.byte	0x05
	.zero		1


	//   ....[90]....
        /*0688*/ 	.word	0x00002c80
        /*068c*/ 	.word	0x000000ff
        /*0690*/ 	.word	0x00000000
        /*0694*/ 	.short	0x010a
        /*0696*/ 	.byte	0x05
	.zero		1


	//   ....[91]....
        /*0698*/ 	.word	0x00002d10
        /*069c*/ 	.word	0x000000ff
        /*06a0*/ 	.word	0x00000000
        /*06a4*/ 	.short	0x010a
        /*06a6*/ 	.byte	0x05
	.zero		1


	//   ....[92]....
        /*06a8*/ 	.word	0x00002da0
        /*06ac*/ 	.word	0x000000ff
        /*06b0*/ 	.word	0x00000000
        /*06b4*/ 	.short	0x010a
        /*06b6*/ 	.byte	0x05
	.zero		1


	//   ....[93]....
        /*06b8*/ 	.word	0x00002e30
        /*06bc*/ 	.word	0x000000ff
        /*06c0*/ 	.word	0x00000000
        /*06c4*/ 	.short	0x010a
        /*06c6*/ 	.byte	0x05
	.zero		1


	//   ....[94]....
        /*06c8*/ 	.word	0x00002ec0
        /*06cc*/ 	.word	0x000000ff
        /*06d0*/ 	.word	0x00000000
        /*06d4*/ 	.short	0x010a
        /*06d6*/ 	.byte	0x05
	.zero		1


	//   ....[95]....
        /*06d8*/ 	.word	0x00002f50
        /*06dc*/ 	.word	0x000000ff
        /*06e0*/ 	.word	0x00000000
        /*06e4*/ 	.short	0x010a
        /*06e6*/ 	.byte	0x05
	.zero		1


	//   ....[96]....
        /*06e8*/ 	.word	0x00002fe0
        /*06ec*/ 	.word	0x000000ff
        /*06f0*/ 	.word	0x00000000
        /*06f4*/ 	.short	0x010a
        /*06f6*/ 	.byte	0x05
	.zero		1


	//   ....[97]....
        /*06f8*/ 	.word	0x00003070
        /*06fc*/ 	.word	0x000000ff
        /*0700*/ 	.word	0x00000000
        /*0704*/ 	.short	0x010a
        /*0706*/ 	.byte	0x05
	.zero		1


	//   ....[98]....
        /*0708*/ 	.word	0x00003100
        /*070c*/ 	.word	0x000000ff
        /*0710*/ 	.word	0x00000000
        /*0714*/ 	.short	0x010a
        /*0716*/ 	.byte	0x05
	.zero		1


	//   ....[99]....
        /*0718*/ 	.word	0x00003190
        /*071c*/ 	.word	0x000000ff
        /*0720*/ 	.word	0x00000000
        /*0724*/ 	.short	0x010a
        /*0726*/ 	.byte	0x05
	.zero		1


	//   ....[100]....
        /*0728*/ 	.word	0x00003220
        /*072c*/ 	.word	0x000000ff
        /*0730*/ 	.word	0x00000000
        /*0734*/ 	.short	0x010a
        /*0736*/ 	.byte	0x05
	.zero		1


	//   ....[101]....
        /*0738*/ 	.word	0x000032b0
        /*073c*/ 	.word	0x000000ff
        /*0740*/ 	.word	0x00000000
        /*0744*/ 	.short	0x010a
        /*0746*/ 	.byte	0x05
	.zero		1


	//   ....[102]....
        /*0748*/ 	.word	0x00003340
        /*074c*/ 	.word	0x000000ff
        /*0750*/ 	.word	0x00000000
        /*0754*/ 	.short	0x010a
        /*0756*/ 	.byte	0x05
	.zero		1


	//   ....[103]....
        /*0758*/ 	.word	0x000033d0
        /*075c*/ 	.word	0x000000ff
        /*0760*/ 	.word	0x00000000
        /*0764*/ 	.short	0x010a
        /*0766*/ 	.byte	0x05
	.zero		1


	//   ....[104]....
        /*0768*/ 	.word	0x00003460
        /*076c*/ 	.word	0x000000ff
        /*0770*/ 	.word	0x00000000
        /*0774*/ 	.short	0x010a
        /*0776*/ 	.byte	0x05
	.zero		1


	//   ....[105]....
        /*0778*/ 	.word	0x000034f0
        /*077c*/ 	.word	0x000000ff
        /*0780*/ 	.word	0x00000000
        /*0784*/ 	.short	0x010a
        /*0786*/ 	.byte	0x05
	.zero		1


	//   ....[106]....
        /*0788*/ 	.word	0x00003580
        /*078c*/ 	.word	0x000000ff
        /*0790*/ 	.word	0x00000000
        /*0794*/ 	.short	0x010a
        /*0796*/ 	.byte	0x05
	.zero		1


	//   ....[107]....
        /*0798*/ 	.word	0x00003610
        /*079c*/ 	.word	0x000000ff
        /*07a0*/ 	.word	0x00000000
        /*07a4*/ 	.short	0x010a
        /*07a6*/ 	.byte	0x05
	.zero		1


	//   ....[108]....
        /*07a8*/ 	.word	0x000036a0
        /*07ac*/ 	.word	0x000000ff
        /*07b0*/ 	.word	0x00000000
        /*07b4*/ 	.short	0x010a
        /*07b6*/ 	.byte	0x05
	.zero		1


	//   ....[109]....
        /*07b8*/ 	.word	0x00003730
        /*07bc*/ 	.word	0x000000ff
        /*07c0*/ 	.word	0x00000000
        /*07c4*/ 	.short	0x010a
        /*07c6*/ 	.byte	0x05
	.zero		1


	//   ....[110]....
        /*07c8*/ 	.word	0x000037c0
        /*07cc*/ 	.word	0x000000ff
        /*07d0*/ 	.word	0x00000000
        /*07d4*/ 	.short	0x010a
        /*07d6*/ 	.byte	0x05
	.zero		1


	//   ....[111]....
        /*07d8*/ 	.word	0x00003860
        /*07dc*/ 	.word	0x00000000
        /*07e0*/ 	.word	0x00000000
        /*07e4*/ 	.short	0x010a
        /*07e6*/ 	.byte	0xff
	.zero		1


	//   ....[112]....
        /*07e8*/ 	.word	0x00003980
        /*07ec*/ 	.word	0x00000002
        /*07f0*/ 	.word	0x00000230
        /*07f4*/ 	.short	0x010a
        /*07f6*/ 	.byte	0xff
	.zero		1


	//   ....[113]....
        /*07f8*/ 	.word	0x000039f0
        /*07fc*/ 	.word	0x00000002
        /*0800*/ 	.word	0x00000000
        /*0804*/ 	.short	0x0101
        /*0806*/ 	.byte	0xff
	.zero		1


	//   ....[114]....
        /*0808*/ 	.word	0x00003a10
        /*080c*/ 	.word	0x000000ff
        /*0810*/ 	.word	0x000001e0
        /*0814*/ 	.short	0x010a
        /*0816*/ 	.byte	0x04
	.zero		1


	//   ....[115]....
        /*0818*/ 	.word	0x00003b30
        /*081c*/ 	.word	0x00000002
        /*0820*/ 	.word	0x000001d0
        /*0824*/ 	.short	0x010a
        /*0826*/ 	.byte	0xff
	.zero		1


	//   ....[116]....
        /*0828*/ 	.word	0x00003c30
        /*082c*/ 	.word	0x00000002
        /*0830*/ 	.word	0x00000000
        /*0834*/ 	.short	0x0101
        /*0836*/ 	.byte	0xff
	.zero		1


	//   ....[117]....
        /*0838*/ 	.word	0x00003cc0
        /*083c*/ 	.word	0x000000ff
        /*0840*/ 	.word	0x000001e0
        /*0844*/ 	.short	0x0106
        /*0846*/ 	.byte	0x04
	.zero		1


	//   ....[118]....
        /*0848*/ 	.word	0x00003ce0
        /*084c*/ 	.word	0x000000ff
        /*0850*/ 	.word	0x000001e0
        /*0854*/ 	.short	0x010a
        /*0856*/ 	.byte	0x04
	.zero		1


	//   ....[119]....
        /*0858*/ 	.word	0x00003d70
        /*085c*/ 	.word	0x000000ff
        /*0860*/ 	.word	0x000001e0
        /*0864*/ 	.short	0x0106
        /*0866*/ 	.byte	0x07
	.zero		1


	//   ....[120]....
        /*0868*/ 	.word	0x00003db0
        /*086c*/ 	.word	0x00000000
        /*0870*/ 	.word	0x000001e0
        /*0874*/ 	.short	0x010a
        /*0876*/ 	.byte	0xff
	.zero		1


	//   ....[121]....
        /*0878*/ 	.word	0x000042c0
        /*087c*/ 	.word	0x00000000
        /*0880*/ 	.word	0x000001d0
        /*0884*/ 	.short	0x010a
        /*0886*/ 	.byte	0xff
	.zero		1


	//   ....[122]....
        /*0888*/ 	.word	0x000043c0
        /*088c*/ 	.word	0x00000003
        /*0890*/ 	.word	0x00000000
        /*0894*/ 	.short	0x0101
        /*0896*/ 	.byte	0xff
	.zero		1


	//   ....[123]....
        /*0898*/ 	.word	0x000043d0
        /*089c*/ 	.word	0x000000ff
        /*08a0*/ 	.word	0x00000000
        /*08a4*/ 	.short	0x010a
        /*08a6*/ 	.byte	0x04
	.zero		1


	//   ....[124]....
        /*08a8*/ 	.word	0x00004450
        /*08ac*/ 	.word	0x000000ff
        /*08b0*/ 	.word	0x00000210
        /*08b4*/ 	.short	0x010a
        /*08b6*/ 	.byte	0x17
	.zero		1


	//   ....[125]....
        /*08b8*/ 	.word	0x00004530
        /*08bc*/ 	.word	0x000000ff
        /*08c0*/ 	.word	0x00000000
        /*08c4*/ 	.short	0x010a
        /*08c6*/ 	.byte	0x05
	.zero		1


	//   ....[126]....
        /*08c8*/ 	.word	0x00004670
        /*08cc*/ 	.word	0x000000ff
        /*08d0*/ 	.word	0x00000000
        /*08d4*/ 	.short	0x010a
        /*08d6*/ 	.byte	0x04
	.zero		1


	//   ....[127]....
        /*08d8*/ 	.word	0x00004860
        /*08dc*/ 	.word	0x000000ff
        /*08e0*/ 	.word	0x00000000
        /*08e4*/ 	.short	0x010a
        /*08e6*/ 	.byte	0x04
	.zero		1


	//   ....[128]....
        /*08e8*/ 	.word	0x000048f0
        /*08ec*/ 	.word	0x000000ff
        /*08f0*/ 	.word	0x00000000
        /*08f4*/ 	.short	0x010a
        /*08f6*/ 	.byte	0x05
	.zero		1


	//   ....[129]....
        /*08f8*/ 	.word	0x00004980
        /*08fc*/ 	.word	0x000000ff
        /*0900*/ 	.word	0x00000000
        /*0904*/ 	.short	0x010a
        /*0906*/ 	.byte	0x05
	.zero		1


	//   ....[130]....
        /*0908*/ 	.word	0x00004a10
        /*090c*/ 	.word	0x000000ff
        /*0910*/ 	.word	0x00000000
        /*0914*/ 	.short	0x010a
        /*0916*/ 	.byte	0x04
	.zero		1


	//   ....[131]....
        /*0918*/ 	.word	0x00004eb0
        /*091c*/ 	.word	0x00000007
        /*0920*/ 	.word	0x000001d0
        /*0924*/ 	.short	0x010a
        /*0926*/ 	.byte	0xff
	.zero		1


	//   ....[132]....
        /*0928*/ 	.word	0x00005020
        /*092c*/ 	.word	0x00000000
        /*0930*/ 	.word	0x00000000
        /*0934*/ 	.short	0x0101
        /*0936*/ 	.byte	0xff
	.zero		1


	//   ....[133]....
        /*0938*/ 	.word	0x00005490
        /*093c*/ 	.word	0x000000ff
        /*0940*/ 	.word	0x000001c8
        /*0944*/ 	.short	0x010a
        /*0946*/ 	.byte	0x11
	.zero		1


	//   ....[134]....
        /*0948*/ 	.word	0x00005610
        /*094c*/ 	.word	0x000000ff
        /*0950*/ 	.word	0x000001b8
        /*0954*/ 	.short	0x010a
        /*0956*/ 	.byte	0x11
	.zero		1


	//   ....[135]....
        /*0958*/ 	.word	0x00005820
        /*095c*/ 	.word	0x000000ff
        /*0960*/ 	.word	0x000001b0
        /*0964*/ 	.short	0x010b
        /*0966*/ 	.byte	0x11
	.zero		1


	//   ....[136]....
        /*0968*/ 	.word	0x00005830
        /*096c*/ 	.word	0x000000ff
        /*0970*/ 	.word	0x00000000
        /*0974*/ 	.short	0x0101
        /*0976*/ 	.byte	0x30
	.zero		1


	//   ....[137]....
        /*0978*/ 	.word	0x00005870
        /*097c*/ 	.word	0x00000000
        /*0980*/ 	.word	0x000001b8
        /*0984*/ 	.short	0x010a
        /*0986*/ 	.byte	0xff
	.zero		1


	//   ....[138]....
        /*0988*/ 	.word	0x00005bb0
        /*098c*/ 	.word	0x00000003
        /*0990*/ 	.word	0x000001d0
        /*0994*/ 	.short	0x010a
        /*0996*/ 	.byte	0xff
	.zero		1


	//   ....[139]....
        /*0998*/ 	.word	0x00005d30
        /*099c*/ 	.word	0x00000000
        /*09a0*/ 	.word	0x00000000
        /*09a4*/ 	.short	0x0101
        /*09a6*/ 	.byte	0xff
	.zero		1


	//   ....[140]....
        /*09a8*/ 	.word	0x00006790
        /*09ac*/ 	.word	0x000000ff
        /*09b0*/ 	.word	0x000001b0
        /*09b4*/ 	.short	0x010a
        /*09b6*/ 	.byte	0x2c
	.zero		1


	//   ....[141]....
        /*09b8*/ 	.word	0x000067a0
        /*09bc*/ 	.word	0x00000016
        /*09c0*/ 	.word	0x000001f0
        /*09c4*/ 	.short	0x010a
        /*09c6*/ 	.byte	0xff
	.zero		1


	//   ....[142]....
        /*09c8*/ 	.word	0x00006950
        /*09cc*/ 	.word	0x000000ff
        /*09d0*/ 	.word	0x000001b0
        /*09d4*/ 	.short	0x010a
        /*09d6*/ 	.byte	0x2c
	.zero		1


	//   ....[143]....
        /*09d8*/ 	.word	0x00006a30
        /*09dc*/ 	.word	0x000000ff
        /*09e0*/ 	.word	0x00000000
        /*09e4*/ 	.short	0x0101
        /*09e6*/ 	.byte	0x04
	.zero		1


	//   ....[144]....
        /*09e8*/ 	.word	0x00006a90
        /*09ec*/ 	.word	0x00000016
        /*09f0*/ 	.word	0x000001f0
        /*09f4*/ 	.short	0x010a
        /*09f6*/ 	.byte	0xff
	.zero		1


	//   ....[145]....
        /*09f8*/ 	.word	0x00006e00
        /*09fc*/ 	.word	0x000000ff
        /*0a00*/ 	.word	0x00000000
        /*0a04*/ 	.short	0x0101
        /*0a06*/ 	.byte	0x04
	.zero		1


	//   ....[146]....
        /*0a08*/ 	.word	0x000076e0
        /*0a0c*/ 	.word	0x00000000
        /*0a10*/ 	.word	0x00000240
        /*0a14*/ 	.short	0x010a
        /*0a16*/ 	.byte	0xff
	.zero		1


	//   ....[147]....
        /*0a18*/ 	.word	0x00007740
        /*0a1c*/ 	.word	0x00000000
        /*0a20*/ 	.word	0x000000d8
        /*0a24*/ 	.short	0x010a
        /*0a26*/ 	.byte	0xff
	.zero		1


	//   ....[148]....
        /*0a28*/ 	.word	0x000077a0
        /*0a2c*/ 	.word	0x00000000
        /*0a30*/ 	.word	0x000000d8
        /*0a34*/ 	.short	0x010a
        /*0a36*/ 	.byte	0xff
	.zero		1


	//   ....[149]....
        /*0a38*/ 	.word	0x000077f0
        /*0a3c*/ 	.word	0x00000003
        /*0a40*/ 	.word	0x000001d0
        /*0a44*/ 	.short	0x010a
        /*0a46*/ 	.byte	0xff
	.zero		1


	//   ....[150]....
        /*0a48*/ 	.word	0x00007850
        /*0a4c*/ 	.word	0x00000000
        /*0a50*/ 	.word	0x00000000
        /*0a54*/ 	.short	0x010a
        /*0a56*/ 	.byte	0xff
	.zero		1


	//   ....[151]....
        /*0a58*/ 	.word	0x000078b0
        /*0a5c*/ 	.word	0x00000000
        /*0a60*/ 	.word	0x00000000
        /*0a64*/ 	.short	0x010a
        /*0a66*/ 	.byte	0xff
	.zero		1


	//   ....[152]....
        /*0a68*/ 	.word	0x00007910
        /*0a6c*/ 	.word	0x00000000
        /*0a70*/ 	.word	0x00000000
        /*0a74*/ 	.short	0x010a
        /*0a76*/ 	.byte	0xff
	.zero		1


	//   ....[153]....
        /*0a78*/ 	.word	0x00007970
        /*0a7c*/ 	.word	0x00000000
        /*0a80*/ 	.word	0x00000000
        /*0a84*/ 	.short	0x010a
        /*0a86*/ 	.byte	0xff
	.zero		1


	//   ....[154]....
        /*0a88*/ 	.word	0x000079d0
        /*0a8c*/ 	.word	0x00000000
        /*0a90*/ 	.word	0x00000000
        /*0a94*/ 	.short	0x010a
        /*0a96*/ 	.byte	0xff
	.zero		1


	//   ....[155]....
        /*0a98*/ 	.word	0x00007a30
        /*0a9c*/ 	.word	0x00000000
        /*0aa0*/ 	.word	0x00000000
        /*0aa4*/ 	.short	0x010a
        /*0aa6*/ 	.byte	0xff
	.zero		1


	//   ....[156]....
        /*0aa8*/ 	.word	0x00007a90
        /*0aac*/ 	.word	0x00000000
        /*0ab0*/ 	.word	0x00000000
        /*0ab4*/ 	.short	0x010a
        /*0ab6*/ 	.byte	0xff
	.zero		1


	//   ....[157]....
        /*0ab8*/ 	.word	0x00007af0
        /*0abc*/ 	.word	0x00000000
        /*0ac0*/ 	.word	0x00000000
        /*0ac4*/ 	.short	0x010a
        /*0ac6*/ 	.byte	0xff
	.zero		1


	//   ....[158]....
        /*0ac8*/ 	.word	0x00007b50
        /*0acc*/ 	.word	0x00000000
        /*0ad0*/ 	.word	0x00000000
        /*0ad4*/ 	.short	0x010a
        /*0ad6*/ 	.byte	0xff
	.zero		1


	//   ....[159]....
        /*0ad8*/ 	.word	0x00007bb0
        /*0adc*/ 	.word	0x00000000
        /*0ae0*/ 	.word	0x00000000
        /*0ae4*/ 	.short	0x010a
        /*0ae6*/ 	.byte	0xff
	.zero		1


	//   ....[160]....
        /*0ae8*/ 	.word	0x00007c10
        /*0aec*/ 	.word	0x00000000
        /*0af0*/ 	.word	0x00000000
        /*0af4*/ 	.short	0x010a
        /*0af6*/ 	.byte	0xff
	.zero		1


	//   ....[161]....
        /*0af8*/ 	.word	0x00007c70
        /*0afc*/ 	.word	0x00000000
        /*0b00*/ 	.word	0x00000000
        /*0b04*/ 	.short	0x010a
        /*0b06*/ 	.byte	0xff
	.zero		1


	//   ....[162]....
        /*0b08*/ 	.word	0x00007cd0
        /*0b0c*/ 	.word	0x00000000
        /*0b10*/ 	.word	0x00000000
        /*0b14*/ 	.short	0x010a
        /*0b16*/ 	.byte	0xff
	.zero		1


	//   ....[163]....
        /*0b18*/ 	.word	0x00007d30
        /*0b1c*/ 	.word	0x00000000
        /*0b20*/ 	.word	0x00000000
        /*0b24*/ 	.short	0x010a
        /*0b26*/ 	.byte	0xff
	.zero		1


	//   ....[164]....
        /*0b28*/ 	.word	0x00007d90
        /*0b2c*/ 	.word	0x00000000
        /*0b30*/ 	.word	0x00000000
        /*0b34*/ 	.short	0x010a
        /*0b36*/ 	.byte	0xff
	.zero		1


	//   ....[165]....
        /*0b38*/ 	.word	0x00007df0
        /*0b3c*/ 	.word	0x00000000
        /*0b40*/ 	.word	0x00000000
        /*0b44*/ 	.short	0x010a
        /*0b46*/ 	.byte	0xff
	.zero		1


	//   ....[166]....
        /*0b48*/ 	.word	0x00007e50
        /*0b4c*/ 	.word	0x00000000
        /*0b50*/ 	.word	0x00000000
        /*0b54*/ 	.short	0x010a
        /*0b56*/ 	.byte	0xff
	.zero		1


	//   ....[167]....
        /*0b58*/ 	.word	0x00007eb0
        /*0b5c*/ 	.word	0x00000000
        /*0b60*/ 	.word	0x00000000
        /*0b64*/ 	.short	0x010a
        /*0b66*/ 	.byte	0xff
	.zero		1


	//   ....[168]....
        /*0b68*/ 	.word	0x00007f10
        /*0b6c*/ 	.word	0x00000000
        /*0b70*/ 	.word	0x00000000
        /*0b74*/ 	.short	0x010a
        /*0b76*/ 	.byte	0xff
	.zero		1


	//   ....[169]....
        /*0b78*/ 	.word	0x00007f70
        /*0b7c*/ 	.word	0x00000000
        /*0b80*/ 	.word	0x00000000
        /*0b84*/ 	.short	0x010a
        /*0b86*/ 	.byte	0xff
	.zero		1


	//   ....[170]....
        /*0b88*/ 	.word	0x00007fd0
        /*0b8c*/ 	.word	0x00000000
        /*0b90*/ 	.word	0x00000000
        /*0b94*/ 	.short	0x010a
        /*0b96*/ 	.byte	0xff
	.zero		1


	//   ....[171]....
        /*0b98*/ 	.word	0x00008030
        /*0b9c*/ 	.word	0x00000000
        /*0ba0*/ 	.word	0x00000000
        /*0ba4*/ 	.short	0x010a
        /*0ba6*/ 	.byte	0xff
	.zero		1


	//   ....[172]....
        /*0ba8*/ 	.word	0x00008090
        /*0bac*/ 	.word	0x00000000
        /*0bb0*/ 	.word	0x00000000
        /*0bb4*/ 	.short	0x010a
        /*0bb6*/ 	.byte	0xff
	.zero		1


	//   ....[173]....
        /*0bb8*/ 	.word	0x000080f0
        /*0bbc*/ 	.word	0x00000000
        /*0bc0*/ 	.word	0x00000000
        /*0bc4*/ 	.short	0x010a
        /*0bc6*/ 	.byte	0xff
	.zero		1


	//   ....[174]....
        /*0bc8*/ 	.word	0x00008150
        /*0bcc*/ 	.word	0x00000000
        /*0bd0*/ 	.word	0x00000000
        /*0bd4*/ 	.short	0x010a
        /*0bd6*/ 	.byte	0xff
	.zero		1


	//   ....[175]....
        /*0bd8*/ 	.word	0x000081b0
        /*0bdc*/ 	.word	0x00000000
        /*0be0*/ 	.word	0x00000000
        /*0be4*/ 	.short	0x010a
        /*0be6*/ 	.byte	0xff
	.zero		1


	//   ....[176]....
        /*0be8*/ 	.word	0x00008200
        /*0bec*/ 	.word	0x00000002
        /*0bf0*/ 	.word	0x00000230
        /*0bf4*/ 	.short	0x010a
        /*0bf6*/ 	.byte	0xff
	.zero		1


	//   ....[177]....
        /*0bf8*/ 	.word	0x00008260
        /*0bfc*/ 	.word	0x00000002
        /*0c00*/ 	.word	0x000001e0
        /*0c04*/ 	.short	0x010a
        /*0c06*/ 	.byte	0xff
	.zero		1


	//   ....[178]....
        /*0c08*/ 	.word	0x000082b0
        /*0c0c*/ 	.word	0x00000002
        /*0c10*/ 	.word	0x000001d0
        /*0c14*/ 	.short	0x010a
        /*0c16*/ 	.byte	0xff
	.zero		1


	//   ....[179]....
        /*0c18*/ 	.word	0x00008310
        /*0c1c*/ 	.word	0x00000000
        /*0c20*/ 	.word	0x000001e0
        /*0c24*/ 	.short	0x010a
        /*0c26*/ 	.byte	0xff
	.zero		1


	//   ....[180]....
        /*0c28*/ 	.word	0x00008360
        /*0c2c*/ 	.word	0x00000000
        /*0c30*/ 	.word	0x000001d0
        /*0c34*/ 	.short	0x010a
        /*0c36*/ 	.byte	0xff
	.zero		1


	//   ....[181]....
        /*0c38*/ 	.word	0x000083c0
        /*0c3c*/ 	.word	0x00000002
        /*0c40*/ 	.word	0x00000210
        /*0c44*/ 	.short	0x010a
        /*0c46*/ 	.byte	0xff
	.zero		1


	//   ....[182]....
        /*0c48*/ 	.word	0x00008420
        /*0c4c*/ 	.word	0x00000000
        /*0c50*/ 	.word	0x00000000
        /*0c54*/ 	.short	0x010a
        /*0c56*/ 	.byte	0xff
	.zero		1


	//   ....[183]....
        /*0c58*/ 	.word	0x00008480
        /*0c5c*/ 	.word	0x00000000
        /*0c60*/ 	.word	0x00000000
        /*0c64*/ 	.short	0x010a
        /*0c66*/ 	.byte	0xff
	.zero		1


	//   ....[184]....
        /*0c68*/ 	.word	0x000084e0
        /*0c6c*/ 	.word	0x00000000
        /*0c70*/ 	.word	0x00000000
        /*0c74*/ 	.short	0x010a
        /*0c76*/ 	.byte	0xff
	.zero		1


	//   ....[185]....
        /*0c78*/ 	.word	0x00008540
        /*0c7c*/ 	.word	0x00000000
        /*0c80*/ 	.word	0x00000000
        /*0c84*/ 	.short	0x010a
        /*0c86*/ 	.byte	0xff
	.zero		1


	//   ....[186]....
        /*0c88*/ 	.word	0x000085a0
        /*0c8c*/ 	.word	0x00000000
        /*0c90*/ 	.word	0x00000000
        /*0c94*/ 	.short	0x010a
        /*0c96*/ 	.byte	0xff
	.zero		1


	//   ....[187]....
        /*0c98*/ 	.word	0x000085f0
        /*0c9c*/ 	.word	0x00000007
        /*0ca0*/ 	.word	0x000001d0
        /*0ca4*/ 	.short	0x010a
        /*0ca6*/ 	.byte	0xff
	.zero		1


	//   ....[188]....
        /*0ca8*/ 	.word	0x00008650
        /*0cac*/ 	.word	0x00000000
        /*0cb0*/ 	.word	0x000001c8
        /*0cb4*/ 	.short	0x010a
        /*0cb6*/ 	.byte	0xff
	.zero		1


	//   ....[189]....
        /*0cb8*/ 	.word	0x000086b0
        /*0cbc*/ 	.word	0x00000000
        /*0cc0*/ 	.word	0x000001b8
        /*0cc4*/ 	.short	0x010a
        /*0cc6*/ 	.byte	0xff
	.zero		1


	//   ....[190]....
        /*0cc8*/ 	.word	0x00008700
        /*0ccc*/ 	.word	0x00000003
        /*0cd0*/ 	.word	0x000001d0
        /*0cd4*/ 	.short	0x010a
        /*0cd6*/ 	.byte	0xff
	.zero		1


	//   ....[191]....
        /*0cd8*/ 	.word	0x00008760
        /*0cdc*/ 	.word	0x00000000
        /*0ce0*/ 	.word	0x000001b0
        /*0ce4*/ 	.short	0x010a
        /*0ce6*/ 	.byte	0xff
	.zero		1


	//   ....[192]....
        /*0ce8*/ 	.word	0x000087b0
        /*0cec*/ 	.word	0x00000016
        /*0cf0*/ 	.word	0x000001f0
        /*0cf4*/ 	.short	0x010a
        /*0cf6*/ 	.byte	0xff
	.zero		1


	//----- nvinfo : EIATTR_NUM_MBARRIERS
	.align		4
.L_47:
        /*0cf8*/ 	.byte	0x03, 0x38
        /*0cfa*/ 	.short	0x004a


	//----- nvinfo : EIATTR_EXIT_INSTR_OFFSETS
	.align		4
        /*0cfc*/ 	.byte	0x04, 0x1c
        /*0cfe*/ 	.short	(.L_49 - .L_48)


	//   ....[0]....
.L_48:
        /*0d00*/ 	.word	0x00003890


	//   ....[1]....
        /*0d04*/ 	.word	0x00003d80


	//   ....[2]....
        /*0d08*/ 	.word	0x00003de0


	//   ....[3]....
        /*0d0c*/ 	.word	0x00004c70


	//   ....[4]....
        /*0d10*/ 	.word	0x000058a0


	//   ....[5]....
        /*0d14*/ 	.word	0x000058e0


	//   ....[6]....
        /*0d18*/ 	.word	0x000076d0


	//----- nvinfo : EIATTR_MAX_THREADS
	.align		4
.L_49:
        /*0d1c*/ 	.byte	0x04, 0x05
        /*0d1e*/ 	.short	(.L_51 - .L_50)
.L_50:
        /*0d20*/ 	.word	0x00000100
        /*0d24*/ 	.word	0x00000001
        /*0d28*/ 	.word	0x00000001


	//----- nvinfo : EIATTR_CRS_STACK_SIZE
	.align		4
.L_51:
        /*0d2c*/ 	.byte	0x04, 0x1e
        /*0d2e*/ 	.short	(.L_53 - .L_52)
.L_52:
        /*0d30*/ 	.word	0x00000000


	//----- nvinfo : EIATTR_CBANK_PARAM_SIZE
	.align		4
.L_53:
        /*0d34*/ 	.byte	0x03, 0x19
        /*0d36*/ 	.short	0x0800


	//----- nvinfo : EIATTR_PARAM_CBANK
	.align		4
        /*0d38*/ 	.byte	0x04, 0x0a
        /*0d3a*/ 	.short	(.L_55 - .L_54)
	.align		4
.L_54:
        /*0d3c*/ 	.word	index@(.nv.constant0._ZN7cutlass13device_kernelINS_4gemm6kernel13GemmUniversalIN4cute5tupleIJiiiiEEENS1_10collective13CollectiveMmaINS1_35MainloopSm100TmaUmmaWarpSpecializedILi27ELi2ELi4ENS5_IJNS4_1CILi1EEENSA_ILi2EEESB_EEEEENS5_IJNSA_ILi64EEESF_SF_EEENS_12float_e5m2_tENS5_IJlSB_lEEESH_SI_NS4_8TiledMMAINS4_8MMA_AtomIJNS4_10MMA_TraitsINS4_19SM100_MMA_F8F6F4_SSEJSH_SH_fSF_SF_NS4_17integral_constantINS4_4UMMA5MajorELSP_0EEESQ_NSN_INSO_7ScaleInELSR_0EEESS_EEEEEENS4_6LayoutINS5_IJSB_SB_SB_EEENS5_IJNSA_ILi0EEESX_SX_EEEEENS5_IJNS4_10UnderscoreES10_S10_EEEEENS4_23SM90_TMA_LOAD_MULTICASTENS4_14ComposedLayoutINS4_7SwizzleILi2ELi4ELi3EEENS4_18smem_ptr_flag_bitsILi8EEENSV_INS5_IJNSA_ILi8EEESF_EEENS5_IJSF_SB_EEEEEEEvNS4_8identityENS4_13SM90_TMA_LOADES1D_vS1E_EENS_8epilogue10collective18CollectiveEpilogueINS1H_23Sm100TmaWarpSpecializedILi1ELi1ELi32ELb0ELb0EEEJSG_NS5_IJNSV_ISF_SB_EES1M_EEESH_SI_SH_SI_NS1H_6fusion15FusionCallbacksIS1L_NS1O_17LinearCombinationISH_fSH_fLNS_15FloatRoundStyleE2EEESG_S1N_JEEENS4_5SM1004TMEM4LOAD26SM100_TMEM_LOAD_16dp32b32xES1F_S1D_NS4_39AutoVectorizingCopyWithAssumedAlignmentILi128EEENS4_14SM90_TMA_STOREES1D_S1Z_S1Z_EEEvvEEEEvNT_6ParamsE)
        /*0d40*/ 	.short	0x0380
        /*0d42*/ 	.short	0x0800


	//----- nvinfo : EIATTR_SW_WAR
	.align		4
.L_55:
        /*0d44*/ 	.byte	0x04, 0x36
        /*0d46*/ 	.short	(.L_57 - .L_56)
.L_56:
        /*0d48*/ 	.word	0x00000008
.L_57:


//--------------------- .nv.callgraph             --------------------------
	.section	.nv.callgraph,"",@"SHT_CUDA_CALLGRAPH"
	.align	4
	.sectionentsize	8
	.align		4
        /*0000*/ 	.word	0x00000000
	.align		4
        /*0004*/ 	.word	0xffffffff
	.align		4
        /*0008*/ 	.word	index@(_ZN7cutlass13device_kernelINS_4gemm6kernel13GemmUniversalIN4cute5tupleIJiiiiEEENS1_10collective13CollectiveMmaINS1_35MainloopSm100TmaUmmaWarpSpecializedILi27ELi2ELi4ENS5_IJNS4_1CILi1EEENSA_ILi2EEESB_EEEEENS5_IJNSA_ILi64EEESF_SF_EEENS_12float_e5m2_tENS5_IJlSB_lEEESH_SI_NS4_8TiledMMAINS4_8MMA_AtomIJNS4_10MMA_TraitsINS4_19SM100_MMA_F8F6F4_SSEJSH_SH_fSF_SF_NS4_17integral_constantINS4_4UMMA5MajorELSP_0EEESQ_NSN_INSO_7ScaleInELSR_0EEESS_EEEEEENS4_6LayoutINS5_IJSB_SB_SB_EEENS5_IJNSA_ILi0EEESX_SX_EEEEENS5_IJNS4_10UnderscoreES10_S10_EEEEENS4_23SM90_TMA_LOAD_MULTICASTENS4_14ComposedLayoutINS4_7SwizzleILi2ELi4ELi3EEENS4_18smem_ptr_flag_bitsILi8EEENSV_INS5_IJNSA_ILi8EEESF_EEENS5_IJSF_SB_EEEEEEEvNS4_8identityENS4_13SM90_TMA_LOADES1D_vS1E_EENS_8epilogue10collective18CollectiveEpilogueINS1H_23Sm100TmaWarpSpecializedILi1ELi1ELi32ELb0ELb0EEEJSG_NS5_IJNSV_ISF_SB_EES1M_EEESH_SI_SH_SI_NS1H_6fusion15FusionCallbacksIS1L_NS1O_17LinearCombinationISH_fSH_fLNS_15FloatRoundStyleE2EEESG_S1N_JEEENS4_5SM1004TMEM4LOAD26SM100_TMEM_LOAD_16dp32b32xES1F_S1D_NS4_39AutoVectorizingCopyWithAssumedAlignmentILi128EEENS4_14SM90_TMA_STOREES1D_S1Z_S1Z_EEEvvEEEEvNT_6ParamsE)
	.align		4
        /*000c*/ 	.word	index@(__assertfail)
	.align		4
        /*0010*/ 	.word	0x00000000
	.align		4
        /*0014*/ 	.word	0xfffffffe
	.align		4
        /*0018*/ 	.word	0x00000000
	.align		4
        /*001c*/ 	.word	0xfffffffd
	.align		4
        /*0020*/ 	.word	0x00000000
	.align		4
        /*0024*/ 	.word	0xfffffffc


//--------------------- .nv.constant4             --------------------------
	.section	.nv.constant4,"a",@progbits
	.align	8
	.align		8
.nv.constant4:
        /*0000*/ 	.dword	__assertfail
	.align		8
        /*0008*/ 	.dword	__unnamed_1
	.align		8
        /*0010*/ 	.dword	__unnamed_2
	.align		8
        /*0018*/ 	.dword	_ZN40_INTERNAL_4310ce60_4_k_cu_4d8b1f33_198994cuda3std3__45__cpo5beginE
	.align		8
        /*0020*/ 	.dword	_ZN40_INTERNAL_4310ce60_4_k_cu_4d8b1f33_198994cuda3std3__45__cpo3endE
	.align		8
        /*0028*/ 	.dword	_ZN40_INTERNAL_4310ce60_4_k_cu_4d8b1f33_198994cuda3std3__45__cpo6cbeginE
	.align		8
        /*0030*/ 	.dword	_ZN40_INTERNAL_4310ce60_4_k_cu_4d8b1f33_198994cuda3std3__45__cpo4cendE
	.align		8
        /*0038*/ 	.dword	_ZN40_INTERNAL_4310ce60_4_k_cu_4d8b1f33_198994cuda3std3__442_GLOBAL__N__4310ce60_4_k_cu_4d8b1f33_198996ignoreE
	.align		8
        /*0040*/ 	.dword	_ZN40_INTERNAL_4310ce60_4_k_cu_4d8b1f33_198994cuda3std3__419piecewise_constructE
	.align		8
        /*0048*/ 	.dword	_ZN40_INTERNAL_4310ce60_4_k_cu_4d8b1f33_198994cuda3std3__48in_placeE
	.align		8
        /*0050*/ 	.dword	_ZN40_INTERNAL_4310ce60_4_k_cu_4d8b1f33_198994cuda3std6ranges3__45__cpo4swapE
	.align		8
        /*0058*/ 	.dword	_ZN40_INTERNAL_4310ce60_4_k_cu_4d8b1f33_198994cuda3std6ranges3__45__cpo9iter_moveE
	.align		8
        /*0060*/ 	.dword	_ZN40_INTERNAL_4310ce60_4_k_cu_4d8b1f33_198994cute7productE
	.align		8
        /*0068*/ 	.dword	_ZN40_INTERNAL_4310ce60_4_k_cu_4d8b1f33_198994cute1_E
	.align		8
        /*0070*/ 	.dword	$str$25
	.align		8
        /*0078*/ 	.dword	$str$26
	.align		8
        /*0080*/ 	.dword	$str$27
	.align		8
        /*0088*/ 	.dword	$str$28


//--------------------- .text._ZN7cutlass13device_kernelINS_4gemm6kernel13GemmUniversalIN4cute5tupleIJiiiiEEENS1_10collective13CollectiveMmaINS1_35MainloopSm100TmaUmmaWarpSpecializedILi27ELi2ELi4ENS5_IJNS4_1CILi1EEENSA_ILi2EEESB_EEEEENS5_IJNSA_ILi64EEESF_SF_EEENS_12float_e5m2_tENS5_IJlSB_lEEESH_SI_NS4_8TiledMMAINS4_8MMA_AtomIJNS4_10MMA_TraitsINS4_19SM100_MMA_F8F6F4_SSEJSH_SH_fSF_SF_NS4_17integral_constantINS4_4UMMA5MajorELSP_0EEESQ_NSN_INSO_7ScaleInELSR_0EEESS_EEEEEENS4_6LayoutINS5_IJSB_SB_SB_EEENS5_IJNSA_ILi0EEESX_SX_EEEEENS5_IJNS4_10UnderscoreES10_S10_EEEEENS4_23SM90_TMA_LOAD_MULTICASTENS4_14ComposedLayoutINS4_7SwizzleILi2ELi4ELi3EEENS4_18smem_ptr_flag_bitsILi8EEENSV_INS5_IJNSA_ILi8EEESF_EEENS5_IJSF_SB_EEEEEEEvNS4_8identityENS4_13SM90_TMA_LOADES1D_vS1E_EENS_8epilogue10collective18CollectiveEpilogueINS1H_23Sm100TmaWarpSpecializedILi1ELi1ELi32ELb0ELb0EEEJSG_NS5_IJNSV_ISF_SB_EES1M_EEESH_SI_SH_SI_NS1H_6fusion15FusionCallbacksIS1L_NS1O_17LinearCombinationISH_fSH_fLNS_15FloatRoundStyleE2EEESG_S1N_JEEENS4_5SM1004TMEM4LOAD26SM100_TMEM_LOAD_16dp32b32xES1F_S1D_NS4_39AutoVectorizingCopyWithAssumedAlignmentILi128EEENS4_14SM90_TMA_STOREES1D_S1Z_S1Z_EEEvvEEEEvNT_6ParamsE --------------------------
	.section	.text._ZN7cutlass13device_kernelINS_4gemm6kernel13GemmUniversalIN4cute5tupleIJiiiiEEENS1_10collective13CollectiveMmaINS1_35MainloopSm100TmaUmmaWarpSpecializedILi27ELi2ELi4ENS5_IJNS4_1CILi1EEENSA_ILi2EEESB_EEEEENS5_IJNSA_ILi64EEESF_SF_EEENS_12float_e5m2_tENS5_IJlSB_lEEESH_SI_NS4_8TiledMMAINS4_8MMA_AtomIJNS4_10MMA_TraitsINS4_19SM100_MMA_F8F6F4_SSEJSH_SH_fSF_SF_NS4_17integral_constantINS4_4UMMA5MajorELSP_0EEESQ_NSN_INSO_7ScaleInELSR_0EEESS_EEEEEENS4_6LayoutINS5_IJSB_SB_SB_EEENS5_IJNSA_ILi0EEESX_SX_EEEEENS5_IJNS4_10UnderscoreES10_S10_EEEEENS4_23SM90_TMA_LOAD_MULTICASTENS4_14ComposedLayoutINS4_7SwizzleILi2ELi4ELi3EEENS4_18smem_ptr_flag_bitsILi8EEENSV_INS5_IJNSA_ILi8EEESF_EEENS5_IJSF_SB_EEEEEEEvNS4_8identityENS4_13SM90_TMA_LOADES1D_vS1E_EENS_8epilogue10collective18CollectiveEpilogueINS1H_23Sm100TmaWarpSpecializedILi1ELi1ELi32ELb0ELb0EEEJSG_NS5_IJNSV_ISF_SB_EES1M_EEESH_SI_SH_SI_NS1H_6fusion15FusionCallbacksIS1L_NS1O_17LinearCombinationISH_fSH_fLNS_15FloatRoundStyleE2EEESG_S1N_JEEENS4_5SM1004TMEM4LOAD26SM100_TMEM_LOAD_16dp32b32xES1F_S1D_NS4_39AutoVectorizingCopyWithAssumedAlignmentILi128EEENS4_14SM90_TMA_STOREES1D_S1Z_S1Z_EEEvvEEEEvNT_6ParamsE,"ax",@progbits
	.align	128
.text._ZN7cutlass13device_kernelINS_4gemm6kernel13GemmUniversalIN4cute5tupleIJiiiiEEENS1_10collective13CollectiveMmaINS1_35MainloopSm100TmaUmmaWarpSpecializedILi27ELi2ELi4ENS5_IJNS4_1CILi1EEENSA_ILi2EEESB_EEEEENS5_IJNSA_ILi64EEESF_SF_EEENS_12float_e5m2_tENS5_IJlSB_lEEESH_SI_NS4_8TiledMMAINS4_8MMA_AtomIJNS4_10MMA_TraitsINS4_19SM100_MMA_F8F6F4_SSEJSH_SH_fSF_SF_NS4_17integral_constantINS4_4UMMA5MajorELSP_0EEESQ_NSN_INSO_7ScaleInELSR_0EEESS_EEEEEENS4_6LayoutINS5_IJSB_SB_SB_EEENS5_IJNSA_ILi0EEESX_SX_EEEEENS5_IJNS4_10UnderscoreES10_S10_EEEEENS4_23SM90_TMA_LOAD_MULTICASTENS4_14ComposedLayoutINS4_7SwizzleILi2ELi4ELi3EEENS4_18smem_ptr_flag_bitsILi8EEENSV_INS5_IJNSA_ILi8EEESF_EEENS5_IJSF_SB_EEEEEEEvNS4_8identityENS4_13SM90_TMA_LOADES1D_vS1E_EENS_8epilogue10collective18CollectiveEpilogueINS1H_23Sm100TmaWarpSpecializedILi1ELi1ELi32ELb0ELb0EEEJSG_NS5_IJNSV_ISF_SB_EES1M_EEESH_SI_SH_SI_NS1H_6fusion15FusionCallbacksIS1L_NS1O_17LinearCombinationISH_fSH_fLNS_15FloatRoundStyleE2EEESG_S1N_JEEENS4_5SM1004TMEM4LOAD26SM100_TMEM_LOAD_16dp32b32xES1F_S1D_NS4_39AutoVectorizingCopyWithAssumedAlignmentILi128EEENS4_14SM90_TMA_STOREES1D_S1Z_S1Z_EEEvvEEEEvNT_6ParamsE:
        .type           _ZN7cutlass13device_kernelINS_4gemm6kernel13GemmUniversalIN4cute5tupleIJiiiiEEENS1_10collective13CollectiveMmaINS1_35MainloopSm100TmaUmmaWarpSpecializedILi27ELi2ELi4ENS5_IJNS4_1CILi1EEENSA_ILi2EEESB_EEEEENS5_IJNSA_ILi64EEESF_SF_EEENS_12float_e5m2_tENS5_IJlSB_lEEESH_SI_NS4_8TiledMMAINS4_8MMA_AtomIJNS4_10MMA_TraitsINS4_19SM100_MMA_F8F6F4_SSEJSH_SH_fSF_SF_NS4_17integral_constantINS4_4UMMA5MajorELSP_0EEESQ_NSN_INSO_7ScaleInELSR_0EEESS_EEEEEENS4_6LayoutINS5_IJSB_SB_SB_EEENS5_IJNSA_ILi0EEESX_SX_EEEEENS5_IJNS4_10UnderscoreES10_S10_EEEEENS4_23SM90_TMA_LOAD_MULTICASTENS4_14ComposedLayoutINS4_7SwizzleILi2ELi4ELi3EEENS4_18smem_ptr_flag_bitsILi8EEENSV_INS5_IJNSA_ILi8EEESF_EEENS5_IJSF_SB_EEEEEEEvNS4_8identityENS4_13SM90_TMA_LOADES1D_vS1E_EENS_8epilogue10collective18CollectiveEpilogueINS1H_23Sm100TmaWarpSpecializedILi1ELi1ELi32ELb0ELb0EEEJSG_NS5_IJNSV_ISF_SB_EES1M_EEESH_SI_SH_SI_NS1H_6fusion15FusionCallbacksIS1L_NS1O_17LinearCombinationISH_fSH_fLNS_15FloatRoundStyleE2EEESG_S1N_JEEENS4_5SM1004TMEM4LOAD26SM100_TMEM_LOAD_16dp32b32xES1F_S1D_NS4_39AutoVectorizingCopyWithAssumedAlignmentILi128EEENS4_14SM90_TMA_STOREES1D_S1Z_S1Z_EEEvvEEEEvNT_6ParamsE,@function
        .size           _ZN7cutlass13device_kernelINS_4gemm6kernel13GemmUniversalIN4cute5tupleIJiiiiEEENS1_10collective13CollectiveMmaINS1_35MainloopSm100TmaUmmaWarpSpecializedILi27ELi2ELi4ENS5_IJNS4_1CILi1EEENSA_ILi2EEESB_EEEEENS5_IJNSA_ILi64EEESF_SF_EEENS_12float_e5m2_tENS5_IJlSB_lEEESH_SI_NS4_8TiledMMAINS4_8MMA_AtomIJNS4_10MMA_TraitsINS4_19SM100_MMA_F8F6F4_SSEJSH_SH_fSF_SF_NS4_17integral_constantINS4_4UMMA5MajorELSP_0EEESQ_NSN_INSO_7ScaleInELSR_0EEESS_EEEEEENS4_6LayoutINS5_IJSB_SB_SB_EEENS5_IJNSA_ILi0EEESX_SX_EEEEENS5_IJNS4_10UnderscoreES10_S10_EEEEENS4_23SM90_TMA_LOAD_MULTICASTENS4_14ComposedLayoutINS4_7SwizzleILi2ELi4ELi3EEENS4_18smem_ptr_flag_bitsILi8EEENSV_INS5_IJNSA_ILi8EEESF_EEENS5_IJSF_SB_EEEEEEEvNS4_8identityENS4_13SM90_TMA_LOADES1D_vS1E_EENS_8epilogue10collective18CollectiveEpilogueINS1H_23Sm100TmaWarpSpecializedILi1ELi1ELi32ELb0ELb0EEEJSG_NS5_IJNSV_ISF_SB_EES1M_EEESH_SI_SH_SI_NS1H_6fusion15FusionCallbacksIS1L_NS1O_17LinearCombinationISH_fSH_fLNS_15FloatRoundStyleE2EEESG_S1N_JEEENS4_5SM1004TMEM4LOAD26SM100_TMEM_LOAD_16dp32b32xES1F_S1D_NS4_39AutoVectorizingCopyWithAssumedAlignmentILi128EEENS4_14SM90_TMA_STOREES1D_S1Z_S1Z_EEEvvEEEEvNT_6ParamsE,(.L_x_205 - _ZN7cutlass13device_kernelINS_4gemm6kernel13GemmUniversalIN4cute5tupleIJiiiiEEENS1_10collective13CollectiveMmaINS1_35MainloopSm100TmaUmmaWarpSpecializedILi27ELi2ELi4ENS5_IJNS4_1CILi1EEENSA_ILi2EEESB_EEEEENS5_IJNSA_ILi64EEESF_SF_EEENS_12float_e5m2_tENS5_IJlSB_lEEESH_SI_NS4_8TiledMMAINS4_8MMA_AtomIJNS4_10MMA_TraitsINS4_19SM100_MMA_F8F6F4_SSEJSH_SH_fSF_SF_NS4_17integral_constantINS4_4UMMA5MajorELSP_0EEESQ_NSN_INSO_7ScaleInELSR_0EEESS_EEEEEENS4_6LayoutINS5_IJSB_SB_SB_EEENS5_IJNSA_ILi0EEESX_SX_EEEEENS5_IJNS4_10UnderscoreES10_S10_EEEEENS4_23SM90_TMA_LOAD_MULTICASTENS4_14ComposedLayoutINS4_7SwizzleILi2ELi4ELi3EEENS4_18smem_ptr_flag_bitsILi8EEENSV_INS5_IJNSA_ILi8EEESF_EEENS5_IJSF_SB_EEEEEEEvNS4_8identityENS4_13SM90_TMA_LOADES1D_vS1E_EENS_8epilogue10collective18CollectiveEpilogueINS1H_23Sm100TmaWarpSpecializedILi1ELi1ELi32ELb0ELb0EEEJSG_NS5_IJNSV_ISF_SB_EES1M_EEESH_SI_SH_SI_NS1H_6fusion15FusionCallbacksIS1L_NS1O_17LinearCombinationISH_fSH_fLNS_15FloatRoundStyleE2EEESG_S1N_JEEENS4_5SM1004TMEM4LOAD26SM100_TMEM_LOAD_16dp32b32xES1F_S1D_NS4_39AutoVectorizingCopyWithAssumedAlignmentILi128EEENS4_14SM90_TMA_STOREES1D_S1Z_S1Z_EEEvvEEEEvNT_6ParamsE)
        .other          _ZN7cutlass13device_kernelINS_4gemm6kernel13GemmUniversalIN4cute5tupleIJiiiiEEENS1_10collective13CollectiveMmaINS1_35MainloopSm100TmaUmmaWarpSpecializedILi27ELi2ELi4ENS5_IJNS4_1CILi1EEENSA_ILi2EEESB_EEEEENS5_IJNSA_ILi64EEESF_SF_EEENS_12float_e5m2_tENS5_IJlSB_lEEESH_SI_NS4_8TiledMMAINS4_8MMA_AtomIJNS4_10MMA_TraitsINS4_19SM100_MMA_F8F6F4_SSEJSH_SH_fSF_SF_NS4_17integral_constantINS4_4UMMA5MajorELSP_0EEESQ_NSN_INSO_7ScaleInELSR_0EEESS_EEEEEENS4_6LayoutINS5_IJSB_SB_SB_EEENS5_IJNSA_ILi0EEESX_SX_EEEEENS5_IJNS4_10UnderscoreES10_S10_EEEEENS4_23SM90_TMA_LOAD_MULTICASTENS4_14ComposedLayoutINS4_7SwizzleILi2ELi4ELi3EEENS4_18smem_ptr_flag_bitsILi8EEENSV_INS5_IJNSA_ILi8EEESF_EEENS5_IJSF_SB_EEEEEEEvNS4_8identityENS4_13SM90_TMA_LOADES1D_vS1E_EENS_8epilogue10collective18CollectiveEpilogueINS1H_23Sm100TmaWarpSpecializedILi1ELi1ELi32ELb0ELb0EEEJSG_NS5_IJNSV_ISF_SB_EES1M_EEESH_SI_SH_SI_NS1H_6fusion15FusionCallbacksIS1L_NS1O_17LinearCombinationISH_fSH_fLNS_15FloatRoundStyleE2EEESG_S1N_JEEENS4_5SM1004TMEM4LOAD26SM100_TMEM_LOAD_16dp32b32xES1F_S1D_NS4_39AutoVectorizingCopyWithAssumedAlignmentILi128EEENS4_14SM90_TMA_STOREES1D_S1Z_S1Z_EEEvvEEEEvNT_6ParamsE,@"STO_CUDA_ENTRY STV_DEFAULT"
_ZN7cutlass13device_kernelINS_4gemm6kernel13GemmUniversalIN4cute5tupleIJiiiiEEENS1_10collective13CollectiveMmaINS1_35MainloopSm100TmaUmmaWarpSpecializedILi27ELi2ELi4ENS5_IJNS4_1CILi1EEENSA_ILi2EEESB_EEEEENS5_IJNSA_ILi64EEESF_SF_EEENS_12float_e5m2_tENS5_IJlSB_lEEESH_SI_NS4_8TiledMMAINS4_8MMA_AtomIJNS4_10MMA_TraitsINS4_19SM100_MMA_F8F6F4_SSEJSH_SH_fSF_SF_NS4_17integral_constantINS4_4UMMA5MajorELSP_0EEESQ_NSN_INSO_7ScaleInELSR_0EEESS_EEEEEENS4_6LayoutINS5_IJSB_SB_SB_EEENS5_IJNSA_ILi0EEESX_SX_EEEEENS5_IJNS4_10UnderscoreES10_S10_EEEEENS4_23SM90_TMA_LOAD_MULTICASTENS4_14ComposedLayoutINS4_7SwizzleILi2ELi4ELi3EEENS4_18smem_ptr_flag_bitsILi8EEENSV_INS5_IJNSA_ILi8EEESF_EEENS5_IJSF_SB_EEEEEEEvNS4_8identityENS4_13SM90_TMA_LOADES1D_vS1E_EENS_8epilogue10collective18CollectiveEpilogueINS1H_23Sm100TmaWarpSpecializedILi1ELi1ELi32ELb0ELb0EEEJSG_NS5_IJNSV_ISF_SB_EES1M_EEESH_SI_SH_SI_NS1H_6fusion15FusionCallbacksIS1L_NS1O_17LinearCombinationISH_fSH_fLNS_15FloatRoundStyleE2EEESG_S1N_JEEENS4_5SM1004TMEM4LOAD26SM100_TMEM_LOAD_16dp32b32xES1F_S1D_NS4_39AutoVectorizingCopyWithAssumedAlignmentILi128EEENS4_14SM90_TMA_STOREES1D_S1Z_S1Z_EEEvvEEEEvNT_6ParamsE:
[----:B------:R-:W1:Y:S01]  /*0000*/  LDC R1, c[0x0][0x37c] ;  /* 0x0000df00ff017b82 */ /* 0x000e620000000800 */
[----:B------:R-:W2:Y:S01]  /*0010*/  S2R R76, SR_TID.X ;  /* 0x00000000004c7919 */ /* 0x000ea20000002100 */
[----:B------:R-:W3:Y:S01]  /*0020*/  LDCU.64 UR8, c[0x0][0x890] ;  /* 0x00011200ff0877ac */ /* 0x000ee20008000a00 */
[----:B------:R-:W-:Y:S02]  /*0030*/  PRMT R79, RZ, 0x7610, R79 ;  /* 0x00007610ff4f7816 */ /* 0x000fe4000000004f */
[----:B------:R-:W-:Y:S01]  /*0040*/  ELECT P3, URZ, PT ;  /* 0x0000000000ff782f */ /* 0x000fe20003860000 */
[----:B---3--:R-:W-:-:S04]  /*0050*/  UISETP.NE.U32.AND UP0, UPT, UR8, URZ, UPT ;  /* 0x000000ff0800728c */ /* 0x008fc8000bf05070 */
[----:B------:R-:W-:Y:S01]  /*0060*/  UISETP.NE.AND.EX UP0, UPT, UR9, URZ, UPT, UP0 ;  /* 0x000000ff0900728c */ /* 0x000fe2000bf05300 */
[----:B--2---:R-:W-:-:S05]  /*0070*/  SHF.R.U32.HI R80, RZ, 0x5, R76 ;  /* 0x00000005ff507819 */ /* 0x004fca000001164c */
[----:B------:R-:W2:Y:S02]  /*0080*/  SHFL.IDX PT, R0, R80, RZ, 0x1f ;  /* 0x00001fff50007589 */ /* 0x000ea400000e0000 */
[----:B--2---:R-:W-:Y:S01]  /*0090*/  R2UR UR22, R0 ;  /* 0x00000000001672ca */ /* 0x004fe200000e0000 */
[----:B-1----:R-:W-:-:S14]  /*00a0*/  BRA.U UP0, `(.L_x_0) ;  /* 0x0000000100307547 */ /* 0x002fdc000b800000 */
[----:B------:R-:W1:Y:S02]  /*00b0*/  LDCU.64 UR4, c[0x0][0x888] ;  /* 0x00011100ff0477ac */ /* 0x000e640008000a00 */
[----:B-1----:R-:W-:-:S04]  /*00c0*/  UISETP.NE.U32.AND UP0, UPT, UR4, URZ, UPT ;  /* 0x000000ff0400728c */ /* 0x002fc8000bf05070 */
[----:B------:R-:W-:-:S09]  /*00d0*/  UISETP.NE.AND.EX UP0, UPT, UR5, URZ, UPT, UP0 ;  /* 0x000000ff0500728c */ /* 0x000fd2000bf05300 */
[----:B------:R-:W-:Y:S05]  /*00e0*/  BRA.U !UP0, `(.L_x_1) ;  /* 0x0000000108147547 */ /* 0x000fea000b800000 */
[----:B------:R-:W1:Y:S01]  /*00f0*/  LDC.64 R2, c[0x0][0x888] ;  /* 0x00022200ff027b82 */ /* 0x000e620000000a00 */
[----:B------:R-:W1:Y:S02]  /*0100*/  LDCU.64 UR4, c[0x0][0x358] ;  /* 0x00006b00ff0477ac */ /* 0x000e640008000a00 */
[----:B-1----:R1:W5:Y:S01]  /*0110*/  LDG.E R39, desc[UR4][R2.64] ;  /* 0x0000000402277981 */ /* 0x002362000c1e1900 */
[----:B------:R-:W-:Y:S01]  /*0120*/  HFMA2 R79, -RZ, RZ, 0, 5.9604644775390625e-08 ;  /* 0x00000001ff4f7431 */ /* 0x000fe200000001ff */
[----:B------:R-:W-:Y:S05]  /*0130*/  BRA `(.L_x_0) ;  /* 0x00000000000c7947 */ /* 0x000fea0003800000 */
.L_x_1:
[----:B------:R-:W1:Y:S01]  /*0140*/  LDCU UR4, c[0x0][0x880] ;  /* 0x00011000ff0477ac */ /* 0x000e620008000800 */
[----:B------:R-:W-:Y:S01]  /*0150*/  HFMA2 R79, -RZ, RZ, 0, 5.9604644775390625e-08 ;  /* 0x00000001ff4f7431 */ /* 0x000fe200000001ff */
[----:B-1----:R-:W-:-:S07]  /*0160*/  MOV R39, UR4 ;  /* 0x0000000400277c02 */ /* 0x002fce0008000f00 */
.L_x_0:
[----:B------:R-:W2:Y:S02]  /*0170*/  LDCU.64 UR4, c[0x0][0x8b0] ;  /* 0x00011600ff0477ac */ /* 0x000ea40008000a00 */
[----:B--2---:R-:W-:-:S04]  /*0180*/  UISETP.NE.U32.AND UP0, UPT, UR4, URZ, UPT ;  /* 0x000000ff0400728c */ /* 0x004fc8000bf05070 */
[----:B------:R-:W-:-:S09]  /*0190*/  UISETP.NE.AND.EX UP0, UPT, UR5, URZ, UPT, UP0 ;  /* 0x000000ff0500728c */ /* 0x000fd2000bf05300 */
[----:B------:R-:W-:Y:S05]  /*01a0*/  BRA.U UP0, `(.L_x_2) ;  /* 0x0000000100287547 */ /* 0x000fea000b800000 */
[----:B------:R-:W2:Y:S02]  /*01b0*/  LDCU.64 UR4, c[0x0][0x8a8] ;  /* 0x00011500ff0477ac */ /* 0x000ea40008000a00 */
[----:B--2---:R-:W-:-:S04]  /*01c0*/  UISETP.NE.U32.AND UP0, UPT, UR4, URZ, UPT ;  /* 0x000000ff0400728c */ /* 0x004fc8000bf05070 */
[----:B------:R-:W-:-:S09]  /*01d0*/  UISETP.NE.AND.EX UP0, UPT, UR5, URZ, UPT, UP0 ;  /* 0x000000ff0500728c */ /* 0x000fd2000bf05300 */
[----:B------:R-:W-:Y:S05]  /*01e0*/  BRA.U !UP0, `(.L_x_3) ;  /* 0x0000000108107547 */ /* 0x000fea000b800000 */
[----:B-1----:R-:W1:Y:S01]  /*01f0*/  LDC.64 R2, c[0x0][0x8a8] ;  /* 0x00022a00ff027b82 */ /* 0x002e620000000a00 */
[----:B------:R-:W1:Y:S02]  /*0200*/  LDCU.64 UR4, c[0x0][0x358] ;  /* 0x00006b00ff0477ac */ /* 0x000e640008000a00 */
[----:B-1----:R2:W5:Y:S01]  /*0210*/  LDG.E R38, desc[UR4][R2.64] ;  /* 0x0000000402267981 */ /* 0x002562000c1e1900 */
[----:B------:R-:W-:Y:S05]  /*0220*/  BRA `(.L_x_2) ;  /* 0x0000000000087947 */ /* 0x000fea0003800000 */
.L_x_3:
[----:B------:R-:W2:Y:S02]  /*0230*/  LDCU UR4, c[0x0][0x8a0] ;  /* 0x00011400ff0477ac */ /* 0x000ea40008000800 */
[----:B--2---:R-:W-:Y:S02]  /*0240*/  MOV R38, UR4 ;  /* 0x0000000400267c02 */ /* 0x004fe40008000f00 */
.L_x_2:
[----:B------:R-:W-:Y:S01]  /*0250*/  IMAD.U32 R0, RZ, RZ, UR22 ;  /* 0x00000016ff007e24 */ /* 0x000fe2000f8e00ff */
[----:B------:R-:W-:Y:S04]  /*0260*/  BSSY.RECONVERGENT B0, `(.L_x_4) ;  /* 0x000000c000007945 */ /* 0x000fe80003800200 */
[C---:B------:R-:W-:Y:S02]  /*0270*/  ISETP.NE.OR P1, PT, R0.reuse, 0x1, !P3 ;  /* 0x000000010000780c */ /* 0x040fe40005f25670 */
[----:B------:R-:W-:-:S11]  /*0280*/  ISETP.NE.OR P0, PT, R0, 0x3, !P3 ;  /* 0x000000030000780c */ /* 0x000fd60005f05670 */
[----:B------:R-:W-:Y:S05]  /*0290*/  @P1 BRA `(.L_x_5) ;  /* 0x0000000000201947 */ /* 0x000fea0003800000 */
[----:B------:R-:W3:Y:S02]  /*02a0*/  LDCU.64 UR4, c[0x0][0x348] ;  /* 0x00006900ff0477ac */ /* 0x000ee40008000a00 */
[----:B---3--:R-:W-:Y:S02]  /*02b0*/  UIADD3 UR6, UP1, UPT, UR4, 0x80, URZ ;  /* 0x0000008004067890 */ /* 0x008fe4000ff3e0ff */
[----:B------:R-:W-:Y:S02]  /*02c0*/  UIADD3 UR4, UP0, UPT, UR4, 0x180, URZ ;  /* 0x0000018004047890 */ /* 0x000fe4000ff1e0ff */
[----:B------:R-:W-:Y:S02]  /*02d0*/  UIADD3.X UR7, UPT, UPT, URZ, UR5, URZ, UP1, !UPT ;  /* 0x00000005ff077290 */ /* 0x000fe40008ffe4ff */
[----:B------:R-:W-:-:S07]  /*02e0*/  UIADD3.X UR5, UPT, UPT, URZ, UR5, URZ, UP0, !UPT ;  /* 0x00000005ff057290 */ /* 0x000fce00087fe4ff */
[----:B------:R3:W-:Y:S02]  /*02f0*/  UTMACCTL.PF [UR6] ;  /* 0x00000000060079b9 */ /* 0x0007e40008040000 */
[----:B------:R3:W-:Y:S02]  /*0300*/  UTMACCTL.PF [UR4] ;  /* 0x00000000040079b9 */ /* 0x0007e40008040000 */
[----:B---3--:R-:W-:Y:S01]  /*0310*/  NOP ;  /* 0x0000000000007918 */ /* 0x008fe20000000000 */
.L_x_5:
[----:B------:R-:W-:Y:S05]  /*0320*/  BSYNC.RECONVERGENT B0 ;  /* 0x0000000000007941 */ /* 0x000fea0003800200 */
.L_x_4:
[----:B------:R-:W-:Y:S04]  /*0330*/  BSSY.RECONVERGENT B0, `(.L_x_6) ;  /* 0x000000a000007945 */ /* 0x000fe80003800200 */
        /* <DEDUP_REMOVED lines=9> */
.L_x_7:
[----:B------:R-:W-:Y:S05]  /*03d0*/  BSYNC.RECONVERGENT B0 ;  /* 0x0000000000007941 */ /* 0x000fea0003800200 */
.L_x_6:
[----:B------:R-:W3:Y:S01]  /*03e0*/  LDCU.64 UR4, c[0x0][0x888] ;  /* 0x00011100ff0477ac */ /* 0x000ee20008000a00 */
[----:B------:R-:W-:Y:S02]  /*03f0*/  UISETP.EQ.U32.AND UP1, UPT, UR8, URZ, UPT ;  /* 0x000000ff0800728c */ /* 0x000fe4000bf22070 */
[----:B------:R-:W-:Y:S02]  /*0400*/  UPLOP3.LUT UP3, UPT, UPT, UPT, UPT, 0x80, 0x8 ;  /* 0x000000000008789c */ /* 0x000fe40003f6f070 */
[----:B---3--:R-:W-:-:S04]  /*0410*/  UISETP.NE.U32.AND UP0, UPT, UR4, URZ, UPT ;  /* 0x000000ff0400728c */ /* 0x008fc8000bf05070 */
[----:B------:R-:W-:-:S04]  /*0420*/  UISETP.NE.AND.EX UP0, UPT, UR5, URZ, UPT, UP0 ;  /* 0x000000ff0500728c */ /* 0x000fc8000bf05300 */
[----:B------:R-:W-:-:S04]  /*0430*/  UISETP.EQ.OR.EX UP2, UPT, UR9, URZ, !UP0, UP1 ;  /* 0x000000ff0900728c */ /* 0x000fc8000c742710 */
[----:B------:R-:W-:-:S05]  /*0440*/  UP2UR UR61, UPR, URZ, 0x4 ;  /* 0x00000004ff3d7883 */ /* 0x000fca0008000000 */
[----:B------:R-:W-:Y:S07]  /*0450*/  BRA.U !UP2, `(.L_x_8) ;  /* 0x000000010a207547 */ /* 0x000fee000b800000 */
[----:B------:R-:W-:Y:S01]  /*0460*/  UISETP.NE.U32.AND UP1, UPT, UR8, URZ, UPT ;  /* 0x000000ff0800728c */ /* 0x000fe2000bf25070 */
[----:B-----5:R-:W-:Y:S01]  /*0470*/  FSETP.NEU.AND P0, PT, R39, RZ, PT ;  /* 0x000000ff2700720b */ /* 0x020fe20003f0d000 */
[----:B------:R-:W-:Y:S02]  /*0480*/  USEL UR4, URZ, 0xffffffff, UP0 ;  /* 0xffffffffff047887 */ /* 0x000fe40008000000 */
[----:B------:R-:W-:-:S10]  /*0490*/  UISETP.NE.AND.EX UP1, UPT, UR9, URZ, UPT, UP1 ;  /* 0x000000ff0900728c */ /* 0x000fd4000bf25310 */
[----:B------:R-:W-:Y:S01]  /*04a0*/  VOTEU.ANY UP0, P0 ;  /* 0x0000000000ff7886 */ /* 0x000fe20000000100 */
[----:B------:R-:W-:-:S04]  /*04b0*/  @!UP1 USEL UR4, URZ, 0xffffffff, UP0 ;  /* 0xffffffffff049887 */ /* 0x000fc80008000000 */
[----:B------:R-:W-:-:S04]  /*04c0*/  ULOP3.LUT UR4, UR4, 0x1, URZ, 0xc0, !UPT ;  /* 0x0000000104047892 */ /* 0x000fc8000f8ec0ff */
[----:B------:R-:W-:-:S11]  /*04d0*/  UISETP.NE.U32.AND UP3, UPT, UR4, 0x1, UPT ;  /* 0x000000010400788c */ /* 0x000fd6000bf65070 */
.L_x_8:
[----:B-12---:R-:W1:Y:S01]  /*04e0*/  SHFL.IDX PT, R2, R80, RZ, 0x1f ;  /* 0x00001fff50027589 */ /* 0x006e6200000e0000 */
[----:B------:R-:W-:-:S04]  /*04f0*/  UISETP.NE.AND UP0, UPT, UR22, 0x2, UPT ;  /* 0x000000021600788c */ /* 0x000fc8000bf05270 */
[----:B------:R-:W-:Y:S01]  /*0500*/  USEL UR34, URZ, 0x1, UP0 ;  /* 0x00000001ff227887 */ /* 0x000fe20008000000 */
[----:B-1----:R-:W-:-:S13]  /*0510*/  ISETP.NE.AND P0, PT, R2, RZ, PT ;  /* 0x000000ff0200720c */ /* 0x002fda0003f05270 */
[----:B------:R-:W-:Y:S05]  /*0520*/  @P0 BRA `(.L_x_9) ;  /* 0x00000004001c0947 */ /* 0x000fea0003800000 */
[----:B------:R-:W-:Y:S01]  /*0530*/  ELECT P0, URZ, PT ;  /* 0x0000000000ff782f */ /* 0x000fe20003800000 */
[----:B------:R-:W-:-:S12]  /*0540*/  BSSY.RECONVERGENT B0, `(.L_x_9) ;  /* 0x0000045000007945 */ /* 0x000fd80003800200 */
[----:B------:R-:W-:Y:S05]  /*0550*/  @!P0 BRA `(.L_x_10) ;  /* 0x00000004000c8947 */ /* 0x000fea0003800000 */
[----:B------:R-:W1:Y:S01]  /*0560*/  S2UR UR4, SR_CgaCtaId ;  /* 0x00000000000479c3 */ /* 0x000e620000008800 */
[----:B------:R-:W-:Y:S01]  /*0570*/  UMOV UR5, 0x400 ;  /* 0x0000040000057882 */ /* 0x000fe20000000000 */
[----:B------:R-:W-:Y:S01]  /*0580*/  UMOV UR8, 0x1 ;  /* 0x0000000100087882 */ /* 0x000fe20000000000 */
[----:B------:R-:W-:Y:S01]  /*0590*/  UMOV UR6, 0x2 ;  /* 0x0000000200067882 */ /* 0x000fe20000000000 */
[----:B------:R-:W-:-:S04]  /*05a0*/  UIADD3 UR8, UPT, UPT, -UR8, 0x100000, URZ ;  /* 0x0010000008087890 */ /* 0x000fc8000fffe1ff */
[----:B------:R-:W-:Y:S02]  /*05b0*/  USHF.L.U32 UR9, UR8, 0xb, URZ ;  /* 0x0000000b08097899 */ /* 0x000fe400080006ff */
[----:B------:R-:W-:Y:S02]  /*05c0*/  USHF.L.U32 UR8, UR8, 0x1, URZ ;  /* 0x0000000108087899 */ /* 0x000fe400080006ff */
[----:B------:R-:W-:-:S04]  /*05d0*/  UIADD3 UR6, UPT, UPT, -UR6, 0x100000, URZ ;  /* 0x0010000006067890 */ /* 0x000fc8000fffe1ff */
[----:B------:R-:W-:Y:S02]  /*05e0*/  USHF.L.U32 UR7, UR6, 0xb, URZ ;  /* 0x0000000b06077899 */ /* 0x000fe400080006ff */
[----:B------:R-:W-:Y:S02]  /*05f0*/  USHF.L.U32 UR6, UR6, 0x1, URZ ;  /* 0x0000000106067899 */ /* 0x000fe400080006ff */
[----:B-1----:R-:W-:Y:S01]  /*0600*/  ULEA UR4, UR4, UR5, 0x18 ;  /* 0x0000000504047291 */ /* 0x002fe2000f8ec0ff */
[----:B------:R-:W1:Y:S11]  /*0610*/  FENCE.VIEW.ASYNC.S ;  /* 0x00000000000073c6 */ /* 0x000e760000000000 */
[----:B-1----:R1:W2:Y:S01]  /*0620*/  SYNCS.EXCH.64 URZ, [UR4], UR8 ;  /* 0x0000000804ff75b2 */ /* 0x0022a20008000100 */
[----:B------:R1:W3:Y:S01]  /*0630*/  SYNCS.EXCH.64 URZ, [UR4+0xd8], UR6 ;  /* 0x0000d80604ff75b2 */ /* 0x0002e20008000100 */
[----:B------:R1:W4:Y:S01]  /*0640*/  SYNCS.EXCH.64 URZ, [UR4+0x8], UR8 ;  /* 0x0000080804ff75b2 */ /* 0x0003220008000100 */
[----:B------:R1:W1:Y:S01]  /*0650*/  SYNCS.EXCH.64 URZ, [UR4+0xe0], UR6 ;  /* 0x0000e00604ff75b2 */ /* 0x0002620008000100 */
        /* <DEDUP_REMOVED lines=50> */
[----:B--234-:R-:W-:Y:S01]  /*0980*/  NOP ;  /* 0x0000000000007918 */ /* 0x01cfe20000000000 */
.L_x_10:
[----:B-1----:R-:W-:Y:S05]  /*0990*/  BSYNC.RECONVERGENT B0 ;  /* 0x0000000000007941 */ /* 0x002fea0003800200 */
.L_x_9:
[----:B------:R-:W1:Y:S01]  /*09a0*/  SHFL.IDX PT, R2, R80, RZ, 0x1f ;  /* 0x00001fff50027589 */ /* 0x000e6200000e0000 */
[----:B------:R-:W-:Y:S01]  /*09b0*/  NOP ;  /* 0x0000000000007918 */ /* 0x000fe20000000000 */
[----:B-1----:R-:W-:-:S13]  /*09c0*/  ISETP.NE.AND P0, PT, R2, 0x1, PT ;  /* 0x000000010200780c */ /* 0x002fda0003f05270 */
[----:B------:R-:W-:Y:S05]  /*09d0*/  @P0 BRA `(.L_x_11) ;  /* 0x0000000000400947 */ /* 0x000fea0003800000 */
        /* <DEDUP_REMOVED lines=9> */
[----:B------:R-:W-:Y:S01]  /*0a70*/  USHF.L.U32 UR6, UR6, 0x1, URZ ;  /* 0x0000000106067899 */ /* 0x000fe200080006ff */
[----:B------:R-:W-:Y:S01]  /*0a80*/  ELECT P0, URZ, PT ;  /* 0x0000000000ff782f */ /* 0x000fe20003800000 */
[----:B-1----:R-:W-:Y:S01]  /*0a90*/  ULEA UR4, UR4, UR5, 0x18 ;  /* 0x0000000504047291 */ /* 0x002fe2000f8ec0ff */
[----:B------:R-:W1:Y:S11]  /*0aa0*/  FENCE.VIEW.ASYNC.S ;  /* 0x00000000000073c6 */ /* 0x000e760000000000 */
[----:B-1----:R1:W2:Y:S01]  /*0ab0*/  SYNCS.EXCH.64 URZ, [UR4+0x1b0], UR8 ;  /* 0x0001b00804ff75b2 */ /* 0x0022a20008000100 */
[----:B------:R1:W3:Y:S01]  /*0ac0*/  SYNCS.EXCH.64 URZ, [UR4+0x1b8], UR6 ;  /* 0x0001b80604ff75b2 */ /* 0x0002e20008000100 */
[----:B------:R-:W-:Y:S01]  /*0ad0*/  NOP ;  /* 0x0000000000007918 */ /* 0x000fe20000000000 */
.L_x_11:
[----:B------:R-:W4:Y:S01]  /*0ae0*/  SHFL.IDX PT, R2, R80, RZ, 0x1f ;  /* 0x00001fff50027589 */ /* 0x000f2200000e0000 */
[----:B------:R-:W-:Y:S01]  /*0af0*/  NOP ;  /* 0x0000000000007918 */ /* 0x000fe20000000000 */
[----:B----4-:R-:W-:-:S13]  /*0b00*/  ISETP.NE.AND P0, PT, R2, 0x3, PT ;  /* 0x000000030200780c */ /* 0x010fda0003f05270 */
[----:B------:R-:W-:Y:S05]  /*0b10*/  @P0 BRA `(.L_x_12) ;  /* 0x0000000000300947 */ /* 0x000fea0003800000 */
[----:B-1----:R-:W1:Y:S01]  /*0b20*/  S2UR UR6, SR_CgaCtaId ;  /* 0x00000000000679c3 */ /* 0x002e620000008800 */
[----:B------:R-:W-:Y:S01]  /*0b30*/  UMOV UR4, 0x400 ;  /* 0x0000040000047882 */ /* 0x000fe20000000000 */
[----:B------:R-:W-:Y:S01]  /*0b40*/  UMOV UR5, 0x20 ;  /* 0x0000002000057882 */ /* 0x000fe20000000000 */
[----:B------:R-:W-:Y:S01]  /*0b50*/  ELECT P0, URZ, PT ;  /* 0x0000000000ff782f */ /* 0x000fe20003800000 */
[----:B-1----:R-:W-:Y:S02]  /*0b60*/  ULEA UR6, UR6, UR4, 0x18 ;  /* 0x0000000406067291 */ /* 0x002fe4000f8ec0ff */
[----:B------:R-:W-:-:S04]  /*0b70*/  UIADD3 UR4, UPT, UPT, -UR5, 0x100000, URZ ;  /* 0x0010000005047890 */ /* 0x000fc8000fffe1ff */
[----:B------:R-:W-:Y:S02]  /*0b80*/  USHF.L.U32 UR5, UR4, 0xb, URZ ;  /* 0x0000000b04057899 */ /* 0x000fe400080006ff */
[----:B------:R-:W-:Y:S01]  /*0b90*/  USHF.L.U32 UR4, UR4, 0x1, URZ ;  /* 0x0000000104047899 */ /* 0x000fe200080006ff */
[----:B------:R-:W1:Y:S11]  /*0ba0*/  FENCE.VIEW.ASYNC.S ;  /* 0x00000000000073c6 */ /* 0x000e760000000000 */
[----:B-1----:R4:W1:Y:S01]  /*0bb0*/  SYNCS.EXCH.64 URZ, [UR6+0x1c0], UR4 ;  /* 0x0001c00406ff75b2 */ /* 0x0028620008000100 */
[----:B------:R4:W1:Y:S02]  /*0bc0*/  SYNCS.EXCH.64 URZ, [UR6+0x1c8], UR4 ;  /* 0x0001c80406ff75b2 */ /* 0x0008640008000100 */
[----:B----4-:R-:W-:Y:S01]  /*0bd0*/  NOP ;  /* 0x0000000000007918 */ /* 0x010fe20000000000 */
.L_x_12:
[----:B------:R-:W4:Y:S01]  /*0be0*/  SHFL.IDX PT, R2, R80, RZ, 0x1f ;  /* 0x00001fff50027589 */ /* 0x000f2200000e0000 */
[----:B------:R-:W-:Y:S01]  /*0bf0*/  NOP ;  /* 0x0000000000007918 */ /* 0x000fe20000000000 */
[----:B----4-:R-:W-:-:S13]  /*0c00*/  ISETP.NE.AND P0, PT, R2, 0x4, PT ;  /* 0x000000040200780c */ /* 0x010fda0003f05270 */
[----:B------:R-:W-:Y:S05]  /*0c10*/  @P0 BRA `(.L_x_13) ;  /* 0x00000000004c0947 */ /* 0x000fea0003800000 */
[----:B-1----:R-:W1:Y:S01]  /*0c20*/  S2UR UR6, SR_CgaCtaId ;  /* 0x00000000000679c3 */ /* 0x002e620000008800 */
[----:B------:R-:W-:Y:S01]  /*0c30*/  UMOV UR4, 0x1e0 ;  /* 0x000001e000047882 */ /* 0x000fe20000000000 */
[----:B------:R-:W-:Y:S01]  /*0c40*/  UMOV UR5, 0x400 ;  /* 0x0000040000057882 */ /* 0x000fe20000000000 */
[----:B------:R-:W-:Y:S01]  /*0c50*/  USEL UR4, UR4, 0x1a0, UP3 ;  /* 0x000001a004047887 */ /* 0x000fe20009800000 */
[----:B------:R-:W-:Y:S01]  /*0c60*/  UMOV UR8, 0x1 ;  /* 0x0000000100087882 */ /* 0x000fe20000000000 */
[----:B------:R-:W-:Y:S01]  /*0c70*/  ELECT P0, URZ, PT ;  /* 0x0000000000ff782f */ /* 0x000fe20003800000 */
[----:B------:R-:W-:-:S04]  /*0c80*/  UIADD3 UR8, UPT, UPT, -UR8, 0x100000, URZ ;  /* 0x0010000008087890 */ /* 0x000fc8000fffe1ff */
[----:B------:R-:W-:Y:S02]  /*0c90*/  USHF.L.U32 UR9, UR8, 0xb, URZ ;  /* 0x0000000b08097899 */ /* 0x000fe400080006ff */
[----:B------:R-:W-:Y:S02]  /*0ca0*/  USHF.L.U32 UR8, UR8, 0x1, URZ ;  /* 0x0000000108087899 */ /* 0x000fe400080006ff */
[----:B-1----:R-:W-:Y:S02]  /*0cb0*/  ULEA UR6, UR6, UR5, 0x18 ;  /* 0x0000000506067291 */ /* 0x002fe4000f8ec0ff */
[----:B------:R-:W-:-:S04]  /*0cc0*/  UIADD3 UR4, UPT, UPT, -UR4, 0x100000, URZ ;  /* 0x0010000004047890 */ /* 0x000fc8000fffe1ff */
[----:B------:R-:W-:Y:S02]  /*0cd0*/  USHF.L.U32 UR5, UR4, 0xb, URZ ;  /* 0x0000000b04057899 */ /* 0x000fe400080006ff */
[----:B------:R-:W-:Y:S01]  /*0ce0*/  USHF.L.U32 UR4, UR4, 0x1, URZ ;  /* 0x0000000104047899 */ /* 0x000fe200080006ff */
[----:B------:R-:W1:Y:S03]  /*0cf0*/  FENCE.VIEW.ASYNC.S ;  /* 0x00000000000073c6 */ /* 0x000e660000000000 */
[----:B-1----:R4:W1:Y:S08]  /*0d00*/  SYNCS.EXCH.64 URZ, [UR6+0x1d0], UR8 ;  /* 0x0001d00806ff75b2 */ /* 0x0028700008000100 */
[----:B------:R4:W1:Y:S01]  /*0d10*/  SYNCS.EXCH.64 URZ, [UR6+0x1e0], UR4 ;  /* 0x0001e00406ff75b2 */ /* 0x0008620008000100 */
[----:B------:R4:W1:Y:S01]  /*0d20*/  SYNCS.EXCH.64 URZ, [UR6+0x1d8], UR8 ;  /* 0x0001d80806ff75b2 */ /* 0x0008620008000100 */
[----:B------:R4:W1:Y:S02]  /*0d30*/  SYNCS.EXCH.64 URZ, [UR6+0x1e8], UR4 ;  /* 0x0001e80406ff75b2 */ /* 0x0008640008000100 */
[----:B----4-:R-:W-:Y:S01]  /*0d40*/  NOP ;  /* 0x0000000000007918 */ /* 0x010fe20000000000 */
.L_x_13:
[----:B------:R-:W4:Y:S01]  /*0d50*/  SHFL.IDX PT, R2, R80, RZ, 0x1f ;  /* 0x00001fff50027589 */ /* 0x000f2200000e0000 */
[----:B------:R-:W-:Y:S01]  /*0d60*/  NOP ;  /* 0x0000000000007918 */ /* 0x000fe20000000000 */
[----:B----4-:R-:W-:-:S13]  /*0d70*/  ISETP.NE.AND P0, PT, R2, 0x5, PT ;  /* 0x000000050200780c */ /* 0x010fda0003f05270 */
[----:B------:R-:W-:Y:S05]  /*0d80*/  @P0 BRA `(.L_x_14) ;  /* 0x0000000000580947 */ /* 0x000fea0003800000 */
[----:B-1----:R-:W1:Y:S01]  /*0d90*/  S2UR UR4, SR_CgaCtaId ;  /* 0x00000000000479c3 */ /* 0x002e620000008800 */
        /* <DEDUP_REMOVED lines=12> */
[----:B-1----:R4:W1:Y:S01]  /*0e60*/  SYNCS.EXCH.64 URZ, [UR4+0x1f0], UR8 ;  /* 0x0001f00804ff75b2 */ /* 0x0028620008000100 */
[----:B------:R4:W1:Y:S01]  /*0e70*/  SYNCS.EXCH.64 URZ, [UR4+0x210], UR6 ;  /* 0x0002100604ff75b2 */ /* 0x0008620008000100 */
[----:B------:R4:W1:Y:S01]  /*0e80*/  SYNCS.EXCH.64 URZ, [UR4+0x1f8], UR8 ;  /* 0x0001f80804ff75b2 */ /* 0x0008620008000100 */
[----:B------:R4:W1:Y:S01]  /*0e90*/  SYNCS.EXCH.64 URZ, [UR4+0x218], UR6 ;  /* 0x0002180604ff75b2 */ /* 0x0008620008000100 */
[----:B------:R4:W1:Y:S01]  /*0ea0*/  SYNCS.EXCH.64 URZ, [UR4+0x200], UR8 ;  /* 0x0002000804ff75b2 */ /* 0x0008620008000100 */
[----:B------:R4:W1:Y:S01]  /*0eb0*/  SYNCS.EXCH.64 URZ, [UR4+0x220], UR6 ;  /* 0x0002200604ff75b2 */ /* 0x0008620008000100 */
[----:B------:R4:W1:Y:S01]  /*0ec0*/  SYNCS.EXCH.64 URZ, [UR4+0x208], UR8 ;  /* 0x0002080804ff75b2 */ /* 0x0008620008000100 */
[----:B------:R4:W1:Y:S02]  /*0ed0*/  SYNCS.EXCH.64 URZ, [UR4+0x228], UR6 ;  /* 0x0002280604ff75b2 */ /* 0x0008640008000100 */
[----:B----4-:R-:W-:Y:S01]  /*0ee0*/  NOP ;  /* 0x0000000000007918 */ /* 0x010fe20000000000 */
.L_x_14:
[----:B------:R-:W4:Y:S01]  /*0ef0*/  SHFL.IDX PT, R2, R80, RZ, 0x1f ;  /* 0x00001fff50027589 */ /* 0x000f2200000e0000 */
[----:B------:R-:W1:Y:S01]  /*0f00*/  S2UR UR48, SR_CgaCtaId ;  /* 0x00000000003079c3 */ /* 0x000e620000008800 */
[----:B------:R-:W-:Y:S01]  /*0f10*/  NOP ;  /* 0x0000000000007918 */ /* 0x000fe20000000000 */
[----:B----4-:R-:W-:-:S13]  /*0f20*/  ISETP.NE.AND P0, PT, R2, 0x3, PT ;  /* 0x000000030200780c */ /* 0x010fda0003f05270 */
[----:B-1----:R-:W-:Y:S05]  /*0f30*/  @P0 BRA `(.L_x_15) ;  /* 0x0000000000340947 */ /* 0x002fea0003800000 */
[----:B------:R-:W-:Y:S01]  /*0f40*/  UMOV UR4, 0x400 ;  /* 0x0000040000047882 */ /* 0x000fe20000000000 */
[----:B------:R-:W-:Y:S01]  /*0f50*/  UMOV UR6, 0x20 ;  /* 0x0000002000067882 */ /* 0x000fe20000000000 */
[----:B------:R-:W-:Y:S02]  /*0f60*/  ULEA UR4, UR48, UR4, 0x18 ;  /* 0x0000000430047291 */ /* 0x000fe4000f8ec0ff */
[----:B------:R-:W-:-:S04]  /*0f70*/  UIADD3 UR6, UPT, UPT, -UR6, 0x100000, URZ ;  /* 0x0010000006067890 */ /* 0x000fc8000fffe1ff */
[----:B------:R-:W-:Y:S02]  /*0f80*/  USHF.L.U32 UR7, UR6, 0xb, URZ ;  /* 0x0000000b06077899 */ /* 0x000fe400080006ff */
[----:B------:R-:W-:Y:S01]  /*0f90*/  USHF.L.U32 UR6, UR6, 0x1, URZ ;  /* 0x0000000106067899 */ /* 0x000fe200080006ff */
[----:B------:R-:W-:Y:S01]  /*0fa0*/  ELECT P0, URZ, PT ;  /* 0x0000000000ff782f */ /* 0x000fe20003800000 */
[----:B------:R-:W1:Y:S10]  /*0fb0*/  FENCE.VIEW.ASYNC.S ;  /* 0x00000000000073c6 */ /* 0x000e740000000000 */
[----:B-1----:R1:W4:Y:S01]  /*0fc0*/  SYNCS.EXCH.64 URZ, [UR4+0x230], UR6 ;  /* 0x0002300604ff75b2 */ /* 0x0023220008000100 */
[----:B------:R1:W1:Y:S01]  /*0fd0*/  SYNCS.EXCH.64 URZ, [UR4+0x240], UR6 ;  /* 0x0002400604ff75b2 */ /* 0x0002620008000100 */
[----:B------:R1:W1:Y:S01]  /*0fe0*/  SYNCS.EXCH.64 URZ, [UR4+0x238], UR6 ;  /* 0x0002380604ff75b2 */ /* 0x0002620008000100 */
[----:B------:R1:W1:Y:S01]  /*0ff0*/  SYNCS.EXCH.64 URZ, [UR4+0x248], UR6 ;  /* 0x0002480604ff75b2 */ /* 0x0002620008000100 */
[----:B------:R-:W-:Y:S01]  /*1000*/  NOP ;  /* 0x0000000000007918 */ /* 0x000fe20000000000 */
.L_x_15:
[----:B-1----:R-:W1:Y:S01]  /*1010*/  LDCU UR4, c[0x0][0x36c] ;  /* 0x00006d80ff0477ac */ /* 0x002e620008000800 */
[----:B------:R-:W-:Y:S01]  /*1020*/  ISETP.NE.OR P3, PT, R0, 0x2, !P3 ;  /* 0x000000020000780c */ /* 0x000fe20005f65670 */
[----:B------:R-:W-:Y:S01]  /*1030*/  NOP ;  /* 0x0000000000007918 */ /* 0x000fe20000000000 */
[----:B------:R-:W-:Y:S01]  /*1040*/  LOP3.LUT R0, R76, 0x1f, RZ, 0xc0, !PT ;  /* 0x0000001f4c007812 */ /* 0x000fe200078ec0ff */
[----:B------:R-:W-:Y:S02]  /*1050*/  UISETP.NE.AND UP4, UPT, UR22, URZ, UPT ;  /* 0x000000ff1600728c */ /* 0x000fe4000bf85270 */
[----:B-1----:R-:W-:-:S09]  /*1060*/  UISETP.EQ.U32.AND UP5, UPT, UR4, 0x1, UPT ;  /* 0x000000010400788c */ /* 0x002fd2000bfa2070 */
[----:B------:R-:W-:Y:S05]  /*1070*/  BRA.U !UP5, `(.L_x_16) ;  /* 0x000000010d087547 */ /* 0x000fea000b800000 */
[----:B--234-:R-:W-:Y:S01]  /*1080*/  UCGABAR_ARV ;  /* 0x00000000000079c7 */ /* 0x01cfe20008000000 */
[----:B------:R-:W-:Y:S05]  /*1090*/  BRA `(.L_x_17) ;  /* 0x0000000000047947 */ /* 0x000fea0003800000 */
.L_x_16:
[----:B--234-:R-:W-:Y:S01]  /*10a0*/  NOP ;  /* 0x0000000000007918 */ /* 0x01cfe20000000000 */
.L_x_17:
[----:B------:R-:W1:Y:S01]  /*10b0*/  S2UR UR7, SR_CTAID.X ;  /* 0x00000000000779c3 */ /* 0x000e620000002500 */
[----:B------:R-:W-:-:S05]  /*10c0*/  CS2R.32 R3, SR_CgaSize ;  /* 0x0000000000037805 */ /* 0x000fca0000008a00 */
[----:B------:R-:W-:-:S05]  /*10d0*/  IMAD R3, R3, -0xa0, RZ ;  /* 0xffffff6003037824 */ /* 0x000fca00078e02ff */
[----:B------:R-:W-:-:S14]  /*10e0*/  R2UR UR5, R3 ;  /* 0x00000000030572ca */ /* 0x000fdc00000e0000 */
[----:B------:R-:W2:Y:S01]  /*10f0*/  LDCU UR5, c[0x0][UR5+0x2b0] ;  /* 0x00005600050577ac */ /* 0x000ea20008000800 */
[----:B------:R-:W-:-:S05]  /*1100*/  CS2R.32 R3, SR_CgaSize ;  /* 0x0000000000037805 */ /* 0x000fca0000008a00 */
[----:B------:R-:W-:-:S05]  /*1110*/  IMAD R3, R3, -0xa0, RZ ;  /* 0xffffff6003037824 */ /* 0x000fca00078e02ff */
[----:B------:R-:W-:-:S14]  /*1120*/  R2UR UR4, R3 ;  /* 0x00000000030472ca */ /* 0x000fdc00000e0000 */
[----:B------:R-:W3:Y:S01]  /*1130*/  LDCU UR4, c[0x0][UR4+0x2b4] ;  /* 0x00005680040477ac */ /* 0x000ee20008000800 */
[----:B------:R-:W4:Y:S01]  /*1140*/  S2UR UR8, SR_CTAID.Y ;  /* 0x00000000000879c3 */ /* 0x000f220000002600 */
[----:B------:R-:W3:Y:S01]  /*1150*/  LDCU UR23, c[0x0][0xb24] ;  /* 0x00016480ff1777ac */ /* 0x000ee20008000800 */
[----:B------:R-:W-:-:S05]  /*1160*/  CS2R.32 R3, SR_CgaSize ;  /* 0x0000000000037805 */ /* 0x000fca0000008a00 */
[----:B------:R-:W-:-:S05]  /*1170*/  IMAD R3, R3, -0xa0, RZ ;  /* 0xffffff6003037824 */ /* 0x000fca00078e02ff */
[----:B------:R-:W-:-:S14]  /*1180*/  R2UR UR60, R3 ;  /* 0x00000000033c72ca */ /* 0x000fdc00000e0000 */
[----:B------:R-:W3:Y:S01]  /*1190*/  LDCU UR60, c[0x0][UR60+0x2a0] ;  /* 0x000054003c3c77ac */ /* 0x000ee20008000800 */
[----:B------:R-:W1:Y:S01]  /*11a0*/  S2UR UR36, SR_CTAID.Z ;  /* 0x00000000002479c3 */ /* 0x000e620000002700 */
[----:B------:R-:W-:-:S05]  /*11b0*/  CS2R.32 R3, SR_CgaSize ;  /* 0x0000000000037805 */ /* 0x000fca0000008a00 */
[----:B------:R-:W-:-:S05]  /*11c0*/  IMAD R3, R3, -0xa0, RZ ;  /* 0xffffff6003037824 */ /* 0x000fca00078e02ff */
[----:B------:R-:W-:-:S14]  /*11d0*/  R2UR UR57, R3 ;  /* 0x00000000033972ca */ /* 0x000fdc00000e0000 */
[----:B------:R-:W3:Y:S01]  /*11e0*/  LDCU UR57, c[0x0][UR57+0x2a4] ;  /* 0x00005480393977ac */ /* 0x000ee20008000800 */
[----:B------:R-:W3:Y:S01]  /*11f0*/  LDCU UR40, c[0x0][0xb24] ;  /* 0x00016480ff2877ac */ /* 0x000ee20008000800 */
[----:B-1----:R-:W-:Y:S01]  /*1200*/  I2FP.F32.U32 R3, UR7 ;  /* 0x0000000700037c45 */ /* 0x002fe20008201000 */
[----:B------:R-:W1:Y:S04]  /*1210*/  LDCU UR26, c[0x0][0xb30] ;  /* 0x00016600ff1a77ac */ /* 0x000e680008000800 */
[----:B--2---:R-:W-:Y:S01]  /*1220*/  FMUL R3, R3, UR5 ;  /* 0x0000000503037c20 */ /* 0x004fe20008400000 */
[----:B------:R-:W-:Y:S01]  /*1230*/  USHF.L.U32 UR24, UR48, 0xb, URZ ;  /* 0x0000000b30187899 */ /* 0x000fe200080006ff */
[----:B----4-:R-:W-:Y:S01]  /*1240*/  I2FP.F32.U32 R2, UR8 ;  /* 0x0000000800027c45 */ /* 0x010fe20008201000 */
[----:B---3--:R-:W-:-:S03]  /*1250*/  UISETP.GE.AND UP2, UPT, UR23, 0x1, UPT ;  /* 0x000000011700788c */ /* 0x008fc6000bf46270 */
[----:B------:R-:W2:Y:S01]  /*1260*/  F2I.U32.TRUNC.NTZ R3, R3 ;  /* 0x0000000300037305 */ /* 0x000ea2000020f000 */
[----:B------:R-:W-:Y:S01]  /*1270*/  UMOV UR46, UR7 ;  /* 0x00000007002e7c82 */ /* 0x000fe20008000000 */
[----:B------:R-:W-:Y:S01]  /*1280*/  FMUL R2, R2, UR4 ;  /* 0x0000000402027c20 */ /* 0x000fe20008400000 */
[----:B------:R-:W-:-:S05]  /*1290*/  UMOV UR45, UR8 ;  /* 0x00000008002d7c82 */ /* 0x000fca0008000000 */
[----:B------:R-:W3:Y:S01]  /*12a0*/  F2I.U32.TRUNC.NTZ R2, R2 ;  /* 0x0000000200027305 */ /* 0x000ee2000020f000 */
[----:B--2---:R-:W-:Y:S02]  /*12b0*/  R2UR UR4, R3 ;  /* 0x00000000030472ca */ /* 0x004fe400000e0000 */
[----:B---3--:R-:W-:Y:S02]  /*12c0*/  R2UR UR6, R2 ;  /* 0x00000000020672ca */ /* 0x008fe400000e0000 */
[----:B------:R-:W-:-:S09]  /*12d0*/  PRMT R2, RZ, 0x7610, R2 ;  /* 0x00007610ff027816 */ /* 0x000fd20000000002 */
[----:B------:R-:W-:-:S04]  /*12e0*/  UIADD3 UR5, UPT, UPT, -UR4, URZ, URZ ;  /* 0x000000ff04057290 */ /* 0x000fc8000fffe1ff */
[----:B------:R-:W-:Y:S02]  /*12f0*/  UIMAD UR60, UR60, UR5, UR7 ;  /* 0x000000053c3c72a4 */ /* 0x000fe4000f8e0207 */
[----:B------:R-:W-:-:S04]  /*1300*/  UIADD3 UR4, UPT, UPT, -UR6, URZ, URZ ;  /* 0x000000ff06047290 */ /* 0x000fc8000fffe1ff */
[----:B------:R-:W-:Y:S01]  /*1310*/  UIMAD UR57, UR57, UR4, UR8 ;  /* 0x00000004393972a4 */ /* 0x000fe2000f8e0208 */
[----:B-1----:R-:W-:Y:S11]  /*1320*/  BRA.U UP4, `(.L_x_18) ;  /* 0x0000000104247547 */ /* 0x002ff6000b800000 */
[----:B------:R-:W-:Y:S02]  /*1330*/  UISETP.NE.AND UP0, UPT, UR57, URZ, UPT ;  /* 0x000000ff3900728c */ /* 0x000fe4000bf05270 */
[----:B------:R-:W-:Y:S02]  /*1340*/  UISETP.NE.AND UP1, UPT, UR57, 0x1, UPT ;  /* 0x000000013900788c */ /* 0x000fe4000bf25270 */
[----:B------:R-:W-:Y:S02]  /*1350*/  UISETP.EQ.OR UP0, UPT, UR60, URZ, !UP0 ;  /* 0x000000ff3c00728c */ /* 0x000fe4000c702670 */
[----:B------:R-:W-:Y:S02]  /*1360*/  USEL UR4, URZ, 0x2, UP1 ;  /* 0x00000002ff047887 */ /* 0x000fe40008800000 */
[----:B------:R-:W-:Y:S02]  /*1370*/  USEL UR5, URZ, 0x1, !UP0 ;  /* 0x00000001ff057887 */ /* 0x000fe4000c000000 */
[----:B------:R-:W-:-:S04]  /*1380*/  UISETP.NE.AND UP0, UPT, UR60, URZ, UPT ;  /* 0x000000ff3c00728c */ /* 0x000fc8000bf05270 */
[----:B------:R-:W-:-:S04]  /*1390*/  USEL UR4, UR4, 0x2, UP0 ;  /* 0x0000000204047887 */ /* 0x000fc80008000000 */
[----:B------:R-:W-:-:S06]  /*13a0*/  UIADD3 UR4, UPT, UPT, UR5, UR4, URZ ;  /* 0x0000000405047290 */ /* 0x000fcc000fffe0ff */
[----:B------:R-:W-:Y:S02]  /*13b0*/  MOV R2, UR4 ;  /* 0x0000000400027c02 */ /* 0x000fe40008000f00 */
.L_x_18:
[----:B------:R-:W-:Y:S05]  /*13c0*/  BRA.U !UP2, `(.L_x_19) ;  /* 0x000000010ad47547 */ /* 0x000fea000b800000 */
[----:B------:R-:W1:Y:S01]  /*13d0*/  LDCU.128 UR12, c[0x0][0xb10] ;  /* 0x00016200ff0c77ac */ /* 0x000e620008000c00 */
[----:B------:R-:W2:Y:S01]  /*13e0*/  LDCU UR6, c[0x0][0x370] ;  /* 0x00006e00ff0677ac */ /* 0x000ea20008000800 */
[----:B------:R-:W3:Y:S01]  /*13f0*/  LDCU UR5, c[0x0][0x374] ;  /* 0x00006e80ff0577ac */ /* 0x000ee20008000800 */
[----:B------:R-:W4:Y:S01]  /*1400*/  LDCU UR25, c[0x0][0xb0c] ;  /* 0x00016180ff1977ac */ /* 0x000f220008000800 */
[----:B------:R-:W4:Y:S01]  /*1410*/  LDCU UR4, c[0x0][0xb20] ;  /* 0x00016400ff0477ac */ /* 0x000f220008000800 */
[----:B------:R-:W4:Y:S01]  /*1420*/  LDCU.64 UR8, c[0x0][0xb28] ;  /* 0x00016500ff0877ac */ /* 0x000f220008000a00 */
[----:B-1----:R-:W-:Y:S02]  /*1430*/  UISETP.NE.AND UP0, UPT, UR14, 0x1, UPT ;  /* 0x000000010e00788c */ /* 0x002fe4000bf05270 */
[----:B---3--:R-:W-:Y:S02]  /*1440*/  UIMAD.WIDE.U32 UR10, UR5, UR15, URZ ;  /* 0x0000000f050a72a5 */ /* 0x008fe4000f8e00ff */
[----:B--2---:R-:W-:-:S02]  /*1450*/  UIMAD.WIDE.U32 UR18, UR6, UR12, URZ ;  /* 0x0000000c061272a5 */ /* 0x004fc4000f8e00ff */
[----:B----4-:R-:W-:Y:S02]  /*1460*/  UISETP.NE.AND UP1, UPT, UR25, 0x1, UPT ;  /* 0x000000011900788c */ /* 0x010fe4000bf25270 */
[----:B------:R-:W-:Y:S01]  /*1470*/  UISETP.NE.AND UP2, UPT, UR23, 0x1, UPT ;  /* 0x000000011700788c */ /* 0x000fe2000bf45270 */
[----:B------:R-:W-:Y:S02]  /*1480*/  UMOV UR10, UR11 ;  /* 0x0000000b000a7c82 */ /* 0x000fe40008000000 */
[----:B------:R-:W-:Y:S01]  /*1490*/  UMOV UR18, UR19 ;  /* 0x0000001300127c82 */ /* 0x000fe20008000000 */
[----:B------:R-:W-:Y:S02]  /*14a0*/  @UP0 USHF.R.U32.HI UR5, URZ, UR4, UR10 ;  /* 0x00000004ff050299 */ /* 0x000fe4000801160a */
[----:B------:R-:W-:Y:S02]  /*14b0*/  UIMAD.WIDE.U32 UR20, UR45, UR15, URZ ;  /* 0x0000000f2d1472a5 */ /* 0x000fe4000f8e00ff */
[----:B------:R-:W-:-:S02]  /*14c0*/  UIMAD.WIDE.U32 UR10, UR5, UR8, URZ ;  /* 0x00000008050a72a5 */ /* 0x000fc4000f8e00ff */
[----:B------:R-:W-:Y:S02]  /*14d0*/  @UP1 USHF.R.U32.HI UR6, URZ, UR13, UR18 ;  /* 0x0000000dff061299 */ /* 0x000fe40008011612 */
[----:B------:R-:W-:Y:S02]  /*14e0*/  UIMAD.WIDE.U32 UR16, UR46, UR12, URZ ;  /* 0x0000000c2e1072a5 */ /* 0x000fe4000f8e00ff */
[----:B------:R-:W-:Y:S01]  /*14f0*/  UIMAD.WIDE.U32 UR18, UR6, UR8, URZ ;  /* 0x00000008061272a5 */ /* 0x000fe2000f8e00ff */
[----:B------:R-:W-:Y:S01]  /*1500*/  UMOV UR20, UR21 ;  /* 0x0000001500147c82 */ /* 0x000fe20008000000 */
[----:B------:R-:W-:Y:S01]  /*1510*/  UMOV UR10, UR11 ;  /* 0x0000000b000a7c82 */ /* 0x000fe20008000000 */
[----:B------:R-:W-:Y:S02]  /*1520*/  USHF.R.U32.HI UR20, URZ, UR4, UR20 ;  /* 0x00000004ff147299 */ /* 0x000fe40008011614 */
[----:B------:R-:W-:Y:S02]  /*1530*/  @UP2 USHF.R.U32.HI UR5, URZ, UR9, UR10 ;  /* 0x00000009ff052299 */ /* 0x000fe4000801160a */
[----:B------:R-:W-:Y:S01]  /*1540*/  UMOV UR7, UR19 ;  /* 0x0000001300077c82 */ /* 0x000fe20008000000 */
[----:B------:R-:W-:Y:S01]  /*1550*/  UMOV UR16, UR17 ;  /* 0x0000001100107c82 */ /* 0x000fe20008000000 */
[----:B------:R-:W-:-:S02]  /*1560*/  @UP2 USHF.R.U32.HI UR6, URZ, UR9, UR7 ;  /* 0x00000009ff062299 */ /* 0x000fc40008011607 */
[----:B------:R-:W-:Y:S02]  /*1570*/  USHF.R.U32.HI UR13, URZ, UR13, UR16 ;  /* 0x0000000dff0d7299 */ /* 0x000fe40008011610 */
[----:B------:R-:W-:Y:S02]  /*1580*/  USEL UR4, UR45, UR20, !UP0 ;  /* 0x000000142d047287 */ /* 0x000fe4000c000000 */
[----:B------:R-:W-:Y:S02]  /*1590*/  UIMAD UR7, UR5, UR23, URZ ;  /* 0x00000017050772a4 */ /* 0x000fe4000f8e02ff */
[----:B------:R-:W-:Y:S02]  /*15a0*/  USEL UR5, UR46, UR13, !UP1 ;  /* 0x0000000d2e057287 */ /* 0x000fe4000c800000 */
[----:B------:R-:W-:Y:S02]  /*15b0*/  UIMAD UR12, UR6, UR23, URZ ;  /* 0x00000017060c72a4 */ /* 0x000fe4000f8e02ff */
[----:B------:R-:W-:-:S02]  /*15c0*/  UISETP.GE.AND UP0, UPT, UR4, UR7, UPT ;  /* 0x000000070400728c */ /* 0x000fc4000bf06270 */
[----:B------:R-:W-:Y:S02]  /*15d0*/  UIMAD.WIDE.U32 UR10, UR4, UR8, URZ ;  /* 0x00000008040a72a5 */ /* 0x000fe4000f8e00ff */
[----:B------:R-:W-:Y:S02]  /*15e0*/  UISETP.GE.OR UP0, UPT, UR5, UR12, UP0 ;  /* 0x0000000c0500728c */ /* 0x000fe40008706670 */
[----:B------:R-:W-:Y:S02]  /*15f0*/  UIMAD.WIDE.U32 UR12, UR5, UR8, URZ ;  /* 0x00000008050c72a5 */ /* 0x000fe4000f8e00ff */
[----:B------:R-:W-:Y:S01]  /*1600*/  UIADD3 UR10, UPT, UPT, -UR4, URZ, URZ ;  /* 0x000000ff040a7290 */ /* 0x000fe2000fffe1ff */
[----:B------:R-:W-:Y:S01]  /*1610*/  UMOV UR8, UR11 ;  /* 0x0000000b00087c82 */ /* 0x000fe20008000000 */
[----:B------:R-:W-:Y:S02]  /*1620*/  UIADD3 UR11, UPT, UPT, -UR5, URZ, URZ ;  /* 0x000000ff050b7290 */ /* 0x000fe4000fffe1ff */
[----:B------:R-:W-:-:S03]  /*1630*/  USHF.R.U32.HI UR8, URZ, UR9, UR8 ;  /* 0x00000009ff087299 */ /* 0x000fc60008011608 */
[----:B------:R-:W-:Y:S01]  /*1640*/  @!UP0 UMOV UR7, UR13 ;  /* 0x0000000d00078c82 */ /* 0x000fe20008000000 */
[----:B------:R-:W-:Y:S02]  /*1650*/  UIMAD UR45, UR14, UR10, UR45 ;  /* 0x0000000a0e2d72a4 */ /* 0x000fe4000f8e022d */
[----:B------:R-:W-:Y:S02]  /*1660*/  USEL UR8, UR4, UR8, !UP2 ;  /* 0x0000000804087287 */ /* 0x000fe4000d000000 */
[----:B------:R-:W-:Y:S02]  /*1670*/  @!UP0 USHF.R.U32.HI UR7, URZ, UR9, UR7 ;  /* 0x00000009ff078299 */ /* 0x000fe40008011607 */
[----:B------:R-:W-:Y:S02]  /*1680*/  UIADD3 UR9, UPT, UPT, -UR8, URZ, URZ ;  /* 0x000000ff08097290 */ /* 0x000fe4000fffe1ff */
[----:B------:R-:W-:Y:S02]  /*1690*/  @!UP0 USEL UR7, UR5, UR7, !UP2 ;  /* 0x0000000705078287 */ /* 0x000fe4000d000000 */
[----:B------:R-:W-:-:S02]  /*16a0*/  UIMAD UR9, UR23, UR9, UR4 ;  /* 0x00000009170972a4 */ /* 0x000fc4000f8e0204 */
[----:B------:R-:W-:Y:S02]  /*16b0*/  @!UP0 UIADD3 UR8, UPT, UPT, UR8, -UR7, URZ ;  /* 0x8000000708088290 */ /* 0x000fe4000fffe0ff */
[----:B------:R-:W-:Y:S02]  /*16c0*/  @!UP0 UIMAD UR6, UR9, UR6, UR7 ;  /* 0x00000006090682a4 */ /* 0x000fe4000f8e0207 */
[----:B------:R-:W-:Y:S02]  /*16d0*/  @!UP0 UIMAD UR4, UR8, UR23, UR5 ;  /* 0x00000017080482a4 */ /* 0x000fe4000f8e0205 */
[----:B------:R-:W-:Y:S02]  /*16e0*/  UIMAD UR46, UR25, UR11, UR46 ;  /* 0x0000000b192e72a4 */ /* 0x000fe4000f8e022e */
[----:B------:R-:W-:Y:S01]  /*16f0*/  UIMAD UR45, UR4, UR14, UR45 ;  /* 0x0000000e042d72a4 */ /* 0x000fe2000f8e022d */
[----:B------:R-:W-:Y:S02]  /*1700*/  @!UP0 UMOV UR5, UR6 ;  /* 0x0000000600058c82 */ /* 0x000fe40008000000 */
[----:B------:R-:W-:-:S12]  /*1710*/  UIMAD UR46, UR5, UR25, UR46 ;  /* 0x00000019052e72a4 */ /* 0x000fd8000f8e022e */
.L_x_19:
[----:B------:R-:W-:Y:S02]  /*1720*/  UISETP.NE.AND UP1, UPT, UR26, 0x1, UPT ;  /* 0x000000011a00788c */ /* 0x000fe4000bf25270 */
[----:B------:R-:W-:Y:S02]  /*1730*/  UISETP.NE.AND UP0, UPT, UR22, 0x2, UPT ;  /* 0x000000021600788c */ /* 0x000fe4000bf05270 */
[----:B------:R-:W-:-:S05]  /*1740*/  ULOP3.LUT UR21, UR24, 0x800, URZ, 0xc0, !UPT ;  /* 0x0000080018157892 */ /* 0x000fca000f8ec0ff */
[----:B------:R-:W-:Y:S07]  /*1750*/  BRA.U UP1, `(.L_x_20) ;  /* 0x0000000101447547 */ /* 0x000fee000b800000 */
[----:B------:R-:W1:Y:S01]  /*1760*/  LDCU.128 UR8, c[0x0][0xb10] ;  /* 0x00016200ff0877ac */ /* 0x000e620008000c00 */
[----:B------:R-:W2:Y:S01]  /*1770*/  LDCU UR12, c[0x0][0xb0c] ;  /* 0x00016180ff0c77ac */ /* 0x000ea20008000800 */
[----:B------:R-:W3:Y:S01]  /*1780*/  LDCU UR13, c[0x0][0xb20] ;  /* 0x00016400ff0d77ac */ /* 0x000ee20008000800 */
[----:B-1----:R-:W-:Y:S02]  /*1790*/  UIMAD.WIDE.U32 UR6, UR46, UR8, URZ ;  /* 0x000000082e0672a5 */ /* 0x002fe4000f8e00ff */
[----:B------:R-:W-:Y:S02]  /*17a0*/  UIMAD.WIDE.U32 UR4, UR45, UR11, URZ ;  /* 0x0000000b2d0472a5 */ /* 0x000fe4000f8e00ff */
[----:B--2---:R-:W-:Y:S02]  /*17b0*/  UISETP.NE.AND UP2, UPT, UR12, 0x1, UPT ;  /* 0x000000010c00788c */ /* 0x004fe4000bf45270 */
[----:B------:R-:W-:Y:S01]  /*17c0*/  UISETP.NE.AND UP1, UPT, UR10, 0x1, UPT ;  /* 0x000000010a00788c */ /* 0x000fe2000bf25270 */
[----:B------:R-:W-:-:S02]  /*17d0*/  UMOV UR6, UR7 ;  /* 0x0000000700067c82 */ /* 0x000fc40008000000 */
[----:B------:R-:W-:Y:S01]  /*17e0*/  UMOV UR4, UR5 ;  /* 0x0000000500047c82 */ /* 0x000fe20008000000 */
[----:B------:R-:W-:Y:S02]  /*17f0*/  USHF.R.U32.HI UR6, URZ, UR9, UR6 ;  /* 0x00000009ff067299 */ /* 0x000fe40008011606 */
[----:B---3--:R-:W-:Y:S02]  /*1800*/  USHF.R.U32.HI UR4, URZ, UR13, UR4 ;  /* 0x0000000dff047299 */ /* 0x008fe40008011604 */
[----:B------:R-:W-:Y:S02]  /*1810*/  USEL UR5, UR46, UR6, !UP2 ;  /* 0x000000062e057287 */ /* 0x000fe4000d000000 */
[----:B------:R-:W-:-:S04]  /*1820*/  USEL UR4, UR45, UR4, !UP1 ;  /* 0x000000042d047287 */ /* 0x000fc8000c800000 */
[----:B------:R-:W-:Y:S02]  /*1830*/  UIADD3 UR6, UPT, UPT, UR5, -UR4, URZ ;  /* 0x8000000405067290 */ /* 0x000fe4000fffe0ff */
[----:B------:R-:W-:Y:S02]  /*1840*/  UIADD3 UR4, UPT, UPT, -UR5, UR4, URZ ;  /* 0x0000000405047290 */ /* 0x000fe4000fffe1ff */
[----:B------:R-:W-:Y:S02]  /*1850*/  UIMAD UR45, UR6, UR10, UR45 ;  /* 0x0000000a062d72a4 */ /* 0x000fe4000f8e022d */
[----:B------:R-:W-:-:S12]  /*1860*/  UIMAD UR46, UR4, UR12, UR46 ;  /* 0x0000000c042e72a4 */ /* 0x000fd8000f8e022e */
.L_x_20:
[----:B------:R-:W-:Y:S05]  /*1870*/  BRA.U !UP5, `(.L_x_21) ;  /* 0x000000010d0c7547 */ /* 0x000fea000b800000 */
[----:B------:R-:W-:Y:S01]  /*1880*/  UCGABAR_WAIT ;  /* 0x0000000000007dc7 */ /* 0x000fe20008000000 */
[----:B------:R-:W-:Y:S01]  /*1890*/  CCTL.IVALL ;  /* 0x00000000ff00798f */ /* 0x000fe20002000000 */
[----:B------:R-:W-:Y:S05]  /*18a0*/  BRA `(.L_x_22) ;  /* 0x0000000000047947 */ /* 0x000fea0003800000 */
.L_x_21:
[----:B------:R-:W-:Y:S06]  /*18b0*/  BAR.SYNC.DEFER_BLOCKING 0x0 ;  /* 0x0000000000007b1d */ /* 0x000fec0000010000 */
.L_x_22:
[----:B------:R-:W-:Y:S05]  /*18c0*/  BRA.U UP0, `(.L_x_23) ;  /* 0x0000001d00f87547 */ /* 0x000fea000b800000 */
[----:B------:R-:W1:Y:S01]  /*18d0*/  LDCU UR6, c[0x0][0x38c] ;  /* 0x00007180ff0677ac */ /* 0x000e620008000800 */
[----:B------:R-:W-:Y:S01]  /*18e0*/  PLOP3.LUT P1, PT, PT, PT, UP3, 0x80, 0x8 ;  /* 0x000000000008781c */ /* 0x000fe20003f2f038 */
[----:B------:R-:W-:Y:S01]  /*18f0*/  IMAD.MOV.U32 R12, RZ, RZ, 0x1 ;  /* 0x00000001ff0c7424 */ /* 0x000fe200078e00ff */
[----:B------:R-:W-:Y:S01]  /*1900*/  ISETP.EQ.OR P2, PT, R0, RZ, P3 ;  /* 0x000000ff0000720c */ /* 0x000fe20001f42670 */
[----:B------:R-:W-:Y:S01]  /*1910*/  UISETP.NE.AND UP1, UPT, UR22, URZ, UPT ;  /* 0x000000ff1600728c */ /* 0x000fe2000bf25270 */
[----:B------:R-:W-:Y:S02]  /*1920*/  PLOP3.LUT P1, PT, P1, PT, PT, 0x8, 0x80 ;  /* 0x000000000080781c */ /* 0x000fe40000f2e170 */
[----:B------:R-:W-:Y:S01]  /*1930*/  CS2R R10, SRZ ;  /* 0x00000000000a7805 */ /* 0x000fe2000001ff00 */
[----:B------:R-:W-:Y:S01]  /*1940*/  IMAD.MOV.U32 R9, RZ, RZ, RZ ;  /* 0x000000ffff097224 */ /* 0x000fe200078e00ff */
[----:B------:R-:W2:Y:S01]  /*1950*/  LDCU UR39, c[0x0][0x370] ;  /* 0x00006e00ff2777ac */ /* 0x000ea20008000800 */
[----:B------:R-:W-:Y:S01]  /*1960*/  IMAD.MOV.U32 R8, RZ, RZ, 0x1 ;  /* 0x00000001ff087424 */ /* 0x000fe200078e00ff */
[----:B------:R-:W3:Y:S01]  /*1970*/  LDCU.64 UR28, c[0x0][0x348] ;  /* 0x00006900ff1c77ac */ /* 0x000ee20008000a00 */
[----:B------:R-:W-:-:S02]  /*1980*/  USHF.R.U32.HI UR44, URZ, 0x6, UR21 ;  /* 0x00000006ff2c7899 */ /* 0x000fc40008011615 */
[----:B-1----:R-:W-:Y:S02]  /*1990*/  UIADD3 UR5, UPT, UPT, UR6, 0x3f, URZ ;  /* 0x0000003f06057890 */ /* 0x002fe4000fffe0ff */
[----:B------:R-:W-:Y:S02]  /*19a0*/  UIADD3 UR47, UPT, UPT, UR6, 0x7e, URZ ;  /* 0x0000007e062f7890 */ /* 0x000fe4000fffe0ff */
[----:B------:R-:W-:Y:S01]  /*19b0*/  USHF.R.S32.HI UR4, URZ, 0x1f, UR5 ;  /* 0x0000001fff047899 */ /* 0x000fe20008011405 */
[----:B------:R-:W1:Y:S03]  /*19c0*/  LDCU UR38, c[0x0][0x374] ;  /* 0x00006e80ff2677ac */ /* 0x000e660008000800 */
[----:B------:R-:W-:Y:S02]  /*19d0*/  ULEA.HI UR4, UR4, UR5, URZ, 0x6 ;  /* 0x0000000504047291 */ /* 0x000fe4000f8f30ff */
[----:B------:R-:W-:-:S02]  /*19e0*/  USEL UR25, UR34, 0x2, UP1 ;  /* 0x0000000222197887 */ /* 0x000fc40008800000 */
[----:B------:R-:W-:Y:S02]  /*19f0*/  USHF.R.S32.HI UR42, URZ, 0x6, UR4 ;  /* 0x00000006ff2a7899 */ /* 0x000fe40008011404 */
[----:B------:R-:W-:Y:S02]  /*1a00*/  UIADD3 UR4, UPT, UPT, UR6, -0x1, URZ ;  /* 0xffffffff06047890 */ /* 0x000fe4000fffe0ff */
[----:B------:R-:W-:Y:S02]  /*1a10*/  UISETP.LT.U32.AND UP0, UPT, UR42, 0x1b, UPT ;  /* 0x0000001b2a00788c */ /* 0x000fe4000bf01070 */
[----:B------:R-:W-:Y:S02]  /*1a20*/  UISETP.GE.U32.AND UP2, UPT, UR4, -0x7f, UPT ;  /* 0xffffff810400788c */ /* 0x000fe4000bf46070 */
[----:B------:R-:W-:Y:S01]  /*1a30*/  USEL UR41, UR42, 0x1b, UP0 ;  /* 0x0000001b2a297887 */ /* 0x000fe20008000000 */
[----:B------:R-:W-:-:S03]  /*1a40*/  UMOV UR5, URZ ;  /* 0x000000ff00057c82 */ /* 0x000fc60008000000 */
[----:B------:R-:W-:Y:S02]  /*1a50*/  UIADD3 UR24, UPT, UPT, UR41, -0x1, URZ ;  /* 0xffffffff29187890 */ /* 0x000fe4000fffe0ff */
[----:B------:R-:W-:-:S03]  /*1a60*/  UIADD3 UR43, UPT, UPT, UR42, -UR41, URZ ;  /* 0x800000292a2b7290 */ /* 0x000fc6000fffe0ff */
[----:B------:R-:W-:-:S04]  /*1a70*/  @UP2 UIADD3 UR24, UPT, UPT, UR41, URZ, URZ ;  /* 0x000000ff29182290 */ /* 0x000fc8000fffe0ff */
[----:B-123--:R-:W-:-:S12]  /*1a80*/  UIADD3 UR24, UPT, UPT, UR24, 0x1, URZ ;  /* 0x0000000118187890 */ /* 0x00efd8000fffe0ff */
.L_x_43:
[----:B------:R-:W-:Y:S01]  /*1a90*/  UISETP.NE.AND UP0, UPT, UR48, URZ, UPT ;  /* 0x000000ff3000728c */ /* 0x000fe2000bf05270 */
[----:B------:R-:W1:Y:S08]  /*1aa0*/  S2UR UR48, SR_CgaCtaId ;  /* 0x00000000003079c3 */ /* 0x000e700000008800 */
[----:B------:R-:W-:Y:S05]  /*1ab0*/  BRA.U UP0, `(.L_x_24) ;  /* 0x0000000100347547 */ /* 0x000fea000b800000 */
[----:B------:R-:W2:Y:S01]  /*1ac0*/  S2R R0, SR_CgaCtaId ;  /* 0x0000000000007919 */ /* 0x000ea20000008800 */
[----:B------:R-:W-:-:S04]  /*1ad0*/  MOV R2, 0x400 ;  /* 0x0000040000027802 */ /* 0x000fc80000000f00 */
[----:B--2---:R-:W-:Y:S02]  /*1ae0*/  LEA R0, R0, R2, 0x18 ;  /* 0x0000000200007211 */ /* 0x004fe400078ec0ff */
[----:B------:R-:W-:-:S03]  /*1af0*/  SHF.L.U32 R2, R8, 0x1f, RZ ;  /* 0x0000001f08027819 */ /* 0x000fc600000006ff */
[----:B------:R-:W-:-:S04]  /*1b00*/  IMAD R0, R9, 0x8, R0 ;  /* 0x0000000809007824 */ /* 0x000fc800078e0200 */
[----:B------:R-:W2:Y:S02]  /*1b10*/  SYNCS.PHASECHK.TRANS64.TRYWAIT P0, [R0+URZ+0x240], R2 ;  /* 0x00024002000075a7 */ /* 0x000ea400080011ff */
[----:B--2---:R-:W-:Y:S05]  /*1b20*/  @!P0 BRA `(.L_x_25) ;  /* 0x0000005800ec8947 */ /* 0x004fea0003800000 */
.L_x_126:
[----:B------:R-:W-:Y:S01]  /*1b30*/  VIADD R9, R9, 0x1 ;  /* 0x0000000109097836 */ /* 0x000fe20000000000 */
[----:B------:R2:W-:Y:S04]  /*1b40*/  SYNCS.ARRIVE.TRANS64.A1T0 RZ, [R0+URZ+0x230], RZ ;  /* 0x000230ff00ff79a7 */ /* 0x0005e800081000ff */
[----:B------:R-:W-:-:S04]  /*1b50*/  ISETP.NE.AND P0, PT, R9, 0x2, PT ;  /* 0x000000020900780c */ /* 0x000fc80003f05270 */
[----:B------:R-:W-:Y:S02]  /*1b60*/  SEL R9, R9, RZ, P0 ;  /* 0x000000ff09097207 */ /* 0x000fe40000000000 */
[----:B--2---:R-:W-:-:S04]  /*1b70*/  SEL R0, RZ, 0x1, P0 ;  /* 0x00000001ff007807 */ /* 0x004fc80000000000 */
[----:B------:R-:W-:-:S07]  /*1b80*/  LOP3.LUT R8, R8, R0, RZ, 0x3c, !PT ;  /* 0x0000000008087212 */ /* 0x000fce00078e3cff */
.L_x_24:
[----:B------:R-:W-:Y:S01]  /*1b90*/  UMOV UR6, 0x400 ;  /* 0x0000040000067882 */ /* 0x000fe20000000000 */
[----:B------:R-:W-:Y:S01]  /*1ba0*/  SHF.L.U32 R0, R12, 0x1f, RZ ;  /* 0x0000001f0c007819 */ /* 0x000fe200000006ff */
[----:B-1----:R-:W-:Y:S02]  /*1bb0*/  ULEA UR6, UR48, UR6, 0x18 ;  /* 0x0000000630067291 */ /* 0x002fe4000f8ec0ff */
[----:B------:R-:W-:Y:S02]  /*1bc0*/  UISETP.GE.U32.AND UP0, UPT, UR47, 0x7f, UPT ;  /* 0x0000007f2f00788c */ /* 0x000fe4000bf06070 */
[----:B------:R-:W-:Y:S02]  /*1bd0*/  ULEA UR4, UR5, UR6, 0x3 ;  /* 0x0000000605047291 */ /* 0x000fe4000f8e18ff */
[----:B------:R-:W-:Y:S02]  /*1be0*/  USHF.L.U32 UR11, UR45, 0x6, URZ ;  /* 0x000000062d0b7899 */ /* 0x000fe400080006ff */
[----:B------:R-:W-:Y:S01]  /*1bf0*/  ULEA UR35, UR46, UR44, 0x6 ;  /* 0x0000002c2e237291 */ /* 0x000fe2000f8e30ff */
[----:B------:R-:W-:-:S04]  /*1c00*/  UMOV UR13, URZ ;  /* 0x000000ff000d7c82 */ /* 0x000fc80008000000 */
[----:B------:R1:W2:Y:S01]  /*1c10*/  SYNCS.PHASECHK.TRANS64.TRYWAIT P0, [UR4+0xd8], R0 ;  /* 0x0000d800ff0075a7 */ /* 0x0002a20008001104 */
[----:B------:R-:W-:Y:S06]  /*1c20*/  BRA.U !UP0, `(.L_x_26) ;  /* 0x0000000108bc7547 */ /* 0x000fec000b800000 */
[----:B------:R-:W-:Y:S01]  /*1c30*/  UMOV UR7, URZ ;  /* 0x000000ff00077c82 */ /* 0x000fe20008000000 */
[----:B------:R-:W-:-:S05]  /*1c40*/  UMOV UR4, UR5 ;  /* 0x0000000500047c82 */ /* 0x000fca0008000000 */
.L_x_32:
[----:B------:R-:W-:Y:S01]  /*1c50*/  ULEA UR33, UR4, UR6, 0x3 ;  /* 0x0000000604217291 */ /* 0x000fe2000f8e18ff */
[----:B--2---:R-:W-:Y:S01]  /*1c60*/  @!P3 MOV R2, 0x2000 ;  /* 0x000020000002b802 */ /* 0x004fe20000000f00 */
[----:B--2-4-:R-:W-:Y:S10]  /*1c70*/  @P0 BRA `(.L_x_27) ;  /* 0x00000000000c0947 */ /* 0x014ff40003800000 */
[----:B------:R-:W-:-:S04]  /*1c80*/  SHF.L.U32 R3, R12, 0x1f, RZ ;  /* 0x0000001f0c037819 */ /* 0x000fc800000006ff */
[----:B------:R-:W2:Y:S02]  /*1c90*/  SYNCS.PHASECHK.TRANS64.TRYWAIT P0, [UR33+0xd8], R3 ;  /* 0x0000d803ff0075a7 */ /* 0x000ea40008001121 */
[----:B--2---:R-:W-:Y:S05]  /*1ca0*/  @!P0 BRA `(.L_x_28) ;  /* 0x0000005800a08947 */ /* 0x004fea0003800000 */
.L_x_27:
[----:B------:R2:W-:Y:S01]  /*1cb0*/  @!P3 SYNCS.ARRIVE.TRANS64 RZ, [UR33], R2 ;  /* 0x00000002ffffb9a7 */ /* 0x0005e20008000021 */
[----:B------:R-:W-:-:S04]  /*1cc0*/  ULOP3.LUT UR5, UR25, 0x2, URZ, 0xfc, !UPT ;  /* 0x0000000219057892 */ /* 0x000fc8000f8efcff */
[----:B------:R-:W-:-:S09]  /*1cd0*/  UISETP.NE.AND UP0, UPT, UR5, 0x2, UPT ;  /* 0x000000020500788c */ /* 0x000fd2000bf05270 */
[----:B------:R-:W-:Y:S05]  /*1ce0*/  BRA.U UP0, `(.L_x_29) ;  /* 0x0000000100047547 */ /* 0x000fea000b800000 */
[----:B------:R-:W-:Y:S05]  /*1cf0*/  BPT.TRAP 0x1 ;  /* 0x000000040000795c */ /* 0x000fea0000300000 */
.L_x_29:
[----:B------:R-:W-:Y:S04]  /*1d00*/  BSSY.RECONVERGENT B0, `(.L_x_30) ;  /* 0x0000003000007945 */ /* 0x000fe80003800200 */
[----:B------:R-:W-:Y:S05]  /*1d10*/  @P2 BRA `(.L_x_31) ;  /* 0x0000000000042947 */ /* 0x000fea0003800000 */
[----:B------:R-:W-:Y:S05]  /*1d20*/  BPT.TRAP 0x1 ;  /* 0x000000040000795c */ /* 0x000fea0000300000 */
.L_x_31:
[----:B------:R-:W-:Y:S05]  /*1d30*/  BSYNC.RECONVERGENT B0 ;  /* 0x0000000000007941 */ /* 0x000fea0003800200 */
.L_x_30:
[----:B------:R-:W-:Y:S02]  /*1d40*/  UIADD3 UR5, UPT, UPT, UR4, 0x1, URZ ;  /* 0x0000000104057890 */ /* 0x000fe4000fffe0ff */
[----:B------:R-:W-:Y:S02]  /*1d50*/  UIADD3 UR16, UP1, UPT, UR28, 0x80, URZ ;  /* 0x000000801c107890 */ /* 0x000fe4000ff3e0ff */
[----:B------:R-:W-:Y:S02]  /*1d60*/  UISETP.NE.AND UP0, UPT, UR5, 0x1b, UPT ;  /* 0x0000001b0500788c */ /* 0x000fe4000bf05270 */
[----:B------:R-:W-:Y:S02]  /*1d70*/  USHF.L.U32 UR34, UR7, 0x6, URZ ;  /* 0x0000000607227899 */ /* 0x000fe400080006ff */
[----:B------:R-:W-:Y:S02]  /*1d80*/  USEL UR9, URZ, 0x1, UP0 ;  /* 0x00000001ff097887 */ /* 0x000fe40008000000 */
[----:B------:R-:W-:-:S02]  /*1d90*/  USEL UR5, UR5, URZ, UP0 ;  /* 0x000000ff05057287 */ /* 0x000fc40008000000 */
[----:B------:R-:W-:Y:S02]  /*1da0*/  UIADD3 UR14, UP0, UPT, UR28, 0x180, URZ ;  /* 0x000001801c0e7890 */ /* 0x000fe4000ff1e0ff */
[----:B------:R-:W-:Y:S01]  /*1db0*/  ULEA UR8, UR5, UR6, 0x3 ;  /* 0x0000000605087291 */ /* 0x000fe2000f8e18ff */
[----:B------:R-:W-:Y:S01]  /*1dc0*/  LOP3.LUT R12, R12, UR9, RZ, 0x3c, !PT ;  /* 0x000000090c0c7c12 */ /* 0x000fe2000f8e3cff */
[----:B------:R-:W-:Y:S02]  /*1dd0*/  UIADD3.X UR17, UPT, UPT, URZ, UR29, URZ, UP1, !UPT ;  /* 0x0000001dff117290 */ /* 0x000fe40008ffe4ff */
[----:B------:R-:W-:Y:S01]  /*1de0*/  UIADD3.X UR15, UPT, UPT, URZ, UR29, URZ, UP0, !UPT ;  /* 0x0000001dff0f7290 */ /* 0x000fe200087fe4ff */
[----:B-1----:R-:W-:Y:S01]  /*1df0*/  SHF.L.U32 R0, R12, 0x1f, RZ ;  /* 0x0000001f0c007819 */ /* 0x002fe200000006ff */
[----:B------:R-:W-:Y:S01]  /*1e00*/  UMOV UR18, 0x0 ;  /* 0x0000000000127882 */ /* 0x000fe20000000000 */
[----:B------:R-:W-:Y:S01]  /*1e10*/  UMOV UR19, 0x10000000 ;  /* 0x1000000000137882 */ /* 0x000fe20000000000 */
[----:B------:R-:W-:Y:S01]  /*1e20*/  UMOV UR12, UR36 ;  /* 0x00000024000c7c82 */ /* 0x000fe20008000000 */
[----:B------:R3:W4:Y:S01]  /*1e30*/  SYNCS.PHASECHK.TRANS64.TRYWAIT P0, [UR8+0xd8], R0 ;  /* 0x0000d800ff0075a7 */ /* 0x0007220008001108 */
[----:B------:R-:W-:Y:S01]  /*1e40*/  USHF.L.U32 UR8, UR4, 0xc, URZ ;  /* 0x0000000c04087899 */ /* 0x000fe200080006ff */
[----:B------:R-:W-:-:S02]  /*1e50*/  UMOV UR9, UR33 ;  /* 0x0000002100097c82 */ /* 0x000fc40008000000 */
[----:B------:R-:W-:Y:S01]  /*1e60*/  UMOV UR4, 0x30000 ;  /* 0x0003000000047882 */ /* 0x000fe20000000000 */
[----:B------:R-:W-:Y:S02]  /*1e70*/  ULOP3.LUT UR32, UR8, UR21, URZ, 0xfc, !UPT ;  /* 0x0000001508207292 */ /* 0x000fe4000f8efcff */
[----:B------:R-:W-:Y:S02]  /*1e80*/  UIADD3 UR8, UPT, UPT, UR6, 0x1d600, UR8 ;  /* 0x0001d60006087890 */ /* 0x000fe4000fffe008 */
[----:B------:R-:W-:Y:S01]  /*1e90*/  UIADD3 UR32, UPT, UPT, UR6, 0x2600, UR32 ;  /* 0x0000260006207890 */ /* 0x000fe2000fffe020 */
[----:B------:R-:W-:Y:S01]  /*1ea0*/  UMOV UR10, UR34 ;  /* 0x00000022000a7c82 */ /* 0x000fe20008000000 */
[----:B------:R-:W-:Y:S01]  /*1eb0*/  UIADD3 UR7, UPT, UPT, UR7, 0x1, URZ ;  /* 0x0000000107077890 */ /* 0x000fe2000fffe0ff */
[----:B------:R-:W-:-:S03]  /*1ec0*/  UMOV UR13, UR24 ;  /* 0x00000018000d7c82 */ /* 0x000fc60008000000 */
[----:B------:R-:W-:-:S03]  /*1ed0*/  UISETP.NE.AND UP0, UPT, UR7, UR24, UPT ;  /* 0x000000180700728c */ /* 0x000fc6000bf05270 */
[----:B------:R1:W-:Y:S01]  /*1ee0*/  UTMALDG.3D.MULTICAST [UR32], [UR16], UR4, desc[UR18] ;  /* 0x00001220100073b4 */ /* 0x0003e20008011804 */
[----:B------:R3:W-:Y:S01]  /*1ef0*/  UTMALDG.3D [UR8], [UR14], desc[UR18] ;  /* 0x000012080e0075b4 */ /* 0x0007e20008011000 */
[----:B-1----:R-:W-:-:S04]  /*1f00*/  UMOV UR4, UR5 ;  /* 0x0000000500047c82 */ /* 0x002fc80008000000 */
[----:B---3--:R-:W-:Y:S05]  /*1f10*/  BRA.U UP0, `(.L_x_32) ;  /* 0xfffffffd004c7547 */ /* 0x008fea000b83ffff */
.L_x_26:
[----:B------:R-:W-:Y:S01]  /*1f20*/  ULEA UR4, UR5, UR6, 0x3 ;  /* 0x0000000605047291 */ /* 0x000fe2000f8e18ff */
[----:B-1----:R-:W-:Y:S01]  /*1f30*/  SHF.L.U32 R0, R12, 0x1f, RZ ;  /* 0x0000001f0c007819 */ /* 0x002fe200000006ff */
[----:B------:R-:W-:Y:S01]  /*1f40*/  @!P1 SYNCS.ARRIVE.TRANS64.A1T0 RZ, [UR6+0x1c8], RZ ;  /* 0x0001c8ffffff99a7 */ /* 0x000fe20008100006 */
[----:B------:R-:W-:-:S06]  /*1f50*/  UISETP.GT.AND UP0, UPT, UR42, UR41, UPT ;  /* 0x000000292a00728c */ /* 0x000fcc000bf04270 */
[----:B--2-4-:R1:W2:Y:S03]  /*1f60*/  SYNCS.PHASECHK.TRANS64.TRYWAIT P0, [UR4+0xd8], R0 ;  /* 0x0000d800ff0075a7 */ /* 0x0142a60008001104 */
[----:B------:R-:W-:Y:S05]  /*1f70*/  BRA.U !UP0, `(.L_x_33) ;  /* 0x0000000108c07547 */ /* 0x000fea000b800000 */
[----:B------:R-:W-:Y:S01]  /*1f80*/  UIADD3 UR26, UPT, UPT, UR43, UR13, URZ ;  /* 0x0000000d2b1a7290 */ /* 0x000fe2000fffe0ff */
[----:B------:R-:W-:-:S11]  /*1f90*/  UMOV UR4, UR5 ;  /* 0x0000000500047c82 */ /* 0x000fd60008000000 */
.L_x_39:
[----:B------:R-:W-:Y:S01]  /*1fa0*/  ULEA UR17, UR4, UR6, 0x3 ;  /* 0x0000000604117291 */ /* 0x000fe2000f8e18ff */
[----:B--2---:R-:W-:Y:S01]  /*1fb0*/  @!P3 MOV R2, 0x2000 ;  /* 0x000020000002b802 */ /* 0x004fe20000000f00 */
[----:B--2-4-:R-:W-:Y:S10]  /*1fc0*/  @P0 BRA `(.L_x_34) ;  /* 0x00000000000c0947 */ /* 0x014ff40003800000 */
[----:B------:R-:W-:-:S04]  /*1fd0*/  SHF.L.U32 R3, R12, 0x1f, RZ ;  /* 0x0000001f0c037819 */ /* 0x000fc800000006ff */
[----:B------:R-:W2:Y:S02]  /*1fe0*/  SYNCS.PHASECHK.TRANS64.TRYWAIT P0, [UR17+0xd8], R3 ;  /* 0x0000d803ff0075a7 */ /* 0x000ea40008001111 */
[----:B--2---:R-:W-:Y:S05]  /*1ff0*/  @!P0 BRA `(.L_x_35) ;  /* 0x0000005400e48947 */ /* 0x004fea0003800000 */
.L_x_34:
[----:B------:R2:W-:Y:S01]  /*2000*/  @!P3 SYNCS.ARRIVE.TRANS64 RZ, [UR17], R2 ;  /* 0x00000002ffffb9a7 */ /* 0x0005e20008000011 */
[----:B------:R-:W-:-:S04]  /*2010*/  ULOP3.LUT UR5, UR25, 0x2, URZ, 0xfc, !UPT ;  /* 0x0000000219057892 */ /* 0x000fc8000f8efcff */
[----:B------:R-:W-:-:S09]  /*2020*/  UISETP.NE.AND UP0, UPT, UR5, 0x2, UPT ;  /* 0x000000020500788c */ /* 0x000fd2000bf05270 */
[----:B------:R-:W-:Y:S05]  /*2030*/  BRA.U UP0, `(.L_x_36) ;  /* 0x0000000100047547 */ /* 0x000fea000b800000 */
[----:B------:R-:W-:Y:S05]  /*2040*/  BPT.TRAP 0x1 ;  /* 0x000000040000795c */ /* 0x000fea0000300000 */
.L_x_36:
[----:B------:R-:W-:Y:S04]  /*2050*/  BSSY.RECONVERGENT B0, `(.L_x_37) ;  /* 0x0000003000007945 */ /* 0x000fe80003800200 */
[----:B------:R-:W-:Y:S05]  /*2060*/  @P2 BRA `(.L_x_38) ;  /* 0x0000000000042947 */ /* 0x000fea0003800000 */
[----:B------:R-:W-:Y:S05]  /*2070*/  BPT.TRAP 0x1 ;  /* 0x000000040000795c */ /* 0x000fea0000300000 */
.L_x_38:
[----:B------:R-:W-:Y:S05]  /*2080*/  BSYNC.RECONVERGENT B0 ;  /* 0x0000000000007941 */ /* 0x000fea0003800200 */
.L_x_37:
[----:B------:R-:W-:Y:S02]  /*2090*/  UIADD3 UR5, UPT, UPT, UR4, 0x1, URZ ;  /* 0x0000000104057890 */ /* 0x000fe4000fffe0ff */
[----:B------:R-:W-:Y:S02]  /*20a0*/  UIADD3 UR14, UP1, UPT, UR28, 0x80, URZ ;  /* 0x000000801c0e7890 */ /* 0x000fe4000ff3e0ff */
[----:B------:R-:W-:Y:S02]  /*20b0*/  UISETP.NE.AND UP0, UPT, UR5, 0x1b, UPT ;  /* 0x0000001b0500788c */ /* 0x000fe4000bf05270 */
[----:B------:R-:W-:Y:S02]  /*20c0*/  USHF.L.U32 UR18, UR13, 0x6, URZ ;  /* 0x000000060d127899 */ /* 0x000fe400080006ff */
[----:B------:R-:W-:Y:S02]  /*20d0*/  USEL UR8, URZ, 0x1, UP0 ;  /* 0x00000001ff087887 */ /* 0x000fe40008000000 */
[----:B------:R-:W-:-:S02]  /*20e0*/  USEL UR5, UR5, URZ, UP0 ;  /* 0x000000ff05057287 */ /* 0x000fc40008000000 */
[----:B------:R-:W-:Y:S02]  /*20f0*/  UIADD3 UR22, UP0, UPT, UR28, 0x180, URZ ;  /* 0x000001801c167890 */ /* 0x000fe4000ff1e0ff */
[----:B------:R-:W-:Y:S01]  /*2100*/  LOP3.LUT R12, R12, UR8, RZ, 0x3c, !PT ;  /* 0x000000080c0c7c12 */ /* 0x000fe2000f8e3cff */
[----:B------:R-:W-:Y:S02]  /*2110*/  USHF.L.U32 UR8, UR4, 0xc, URZ ;  /* 0x0000000c04087899 */ /* 0x000fe400080006ff */
[----:B------:R-:W-:Y:S01]  /*2120*/  ULEA UR7, UR5, UR6, 0x3 ;  /* 0x0000000605077291 */ /* 0x000fe2000f8e18ff */
[----:B-1----:R-:W-:Y:S01]  /*2130*/  SHF.L.U32 R0, R12, 0x1f, RZ ;  /* 0x0000001f0c007819 */ /* 0x002fe200000006ff */
[----:B------:R-:W-:Y:S02]  /*2140*/  ULOP3.LUT UR16, UR8, UR21, URZ, 0xfc, !UPT ;  /* 0x0000001508107292 */ /* 0x000fe4000f8efcff */
[----:B------:R-:W-:Y:S02]  /*2150*/  UIADD3.X UR15, UPT, UPT, URZ, UR29, URZ, UP1, !UPT ;  /* 0x0000001dff0f7290 */ /* 0x000fe40008ffe4ff */
[----:B------:R-:W-:-:S02]  /*2160*/  UIADD3 UR16, UPT, UPT, UR6, 0x2600, UR16 ;  /* 0x0000260006107890 */ /* 0x000fc4000fffe010 */
[----:B------:R-:W-:Y:S01]  /*2170*/  UIADD3 UR8, UPT, UPT, UR6, 0x1d600, UR8 ;  /* 0x0001d60006087890 */ /* 0x000fe2000fffe008 */
[----:B------:R3:W4:Y:S01]  /*2180*/  SYNCS.PHASECHK.TRANS64.TRYWAIT P0, [UR7+0xd8], R0 ;  /* 0x0000d800ff0075a7 */ /* 0x0007220008001107 */
[----:B------:R-:W-:Y:S01]  /*2190*/  UIADD3.X UR23, UPT, UPT, URZ, UR29, URZ, UP0, !UPT ;  /* 0x0000001dff177290 */ /* 0x000fe200087fe4ff */
[----:B------:R-:W-:Y:S01]  /*21a0*/  UMOV UR4, 0x30000 ;  /* 0x0003000000047882 */ /* 0x000fe20000000000 */
[----:B------:R-:W-:Y:S01]  /*21b0*/  UMOV UR30, 0x0 ;  /* 0x00000000001e7882 */ /* 0x000fe20000000000 */
[----:B------:R-:W-:Y:S01]  /*21c0*/  UMOV UR31, 0x10000000 ;  /* 0x10000000001f7882 */ /* 0x000fe20000000000 */
[----:B------:R-:W-:Y:S01]  /*21d0*/  UMOV UR19, UR35 ;  /* 0x0000002300137c82 */ /* 0x000fe20008000000 */
[----:B------:R-:W-:Y:S01]  /*21e0*/  UMOV UR20, UR36 ;  /* 0x0000002400147c82 */ /* 0x000fe20008000000 */
[----:B------:R-:W-:Y:S01]  /*21f0*/  UMOV UR12, UR36 ;  /* 0x00000024000c7c82 */ /* 0x000fe20008000000 */
[----:B------:R-:W-:Y:S01]  /*2200*/  UMOV UR9, UR17 ;  /* 0x0000001100097c82 */ /* 0x000fe20008000000 */
[----:B------:R-:W-:Y:S01]  /*2210*/  UMOV UR10, UR18 ;  /* 0x00000012000a7c82 */ /* 0x000fe20008000000 */
[----:B------:R1:W-:Y:S01]  /*2220*/  UTMALDG.3D.MULTICAST [UR16], [UR14], UR4, desc[UR30] ;  /* 0x00001e100e0073b4 */ /* 0x0003e20008011804 */
[----:B------:R-:W-:-:S04]  /*2230*/  UIADD3 UR13, UPT, UPT, UR13, 0x1, URZ ;  /* 0x000000010d0d7890 */ /* 0x000fc8000fffe0ff */
[----:B------:R-:W-:Y:S01]  /*2240*/  UISETP.NE.AND UP0, UPT, UR13, UR26, UPT ;  /* 0x0000001a0d00728c */ /* 0x000fe2000bf05270 */
[----:B------:R3:W-:Y:S01]  /*2250*/  UTMALDG.3D [UR8], [UR22], desc[UR30] ;  /* 0x00001e08160075b4 */ /* 0x0007e20008011000 */
[----:B-1----:R-:W-:-:S07]  /*2260*/  UMOV UR4, UR5 ;  /* 0x0000000500047c82 */ /* 0x002fce0008000000 */
[----:B---3--:R-:W-:Y:S05]  /*2270*/  BRA.U UP0, `(.L_x_39) ;  /* 0xfffffffd00487547 */ /* 0x008fea000b83ffff */
.L_x_33:
[C---:B------:R-:W-:Y:S01]  /*2280*/  LEA R3, R11.reuse, UR6, 0x3 ;  /* 0x000000060b037c11 */ /* 0x040fe2000f8e18ff */
[----:B------:R-:W-:Y:S01]  /*2290*/  NOP ;  /* 0x0000000000007918 */ /* 0x000fe20000000000 */
[----:B-1----:R-:W-:Y:S02]  /*22a0*/  SHF.L.U32 R0, R10, 0x1f, RZ ;  /* 0x0000001f0a007819 */ /* 0x002fe400000006ff */
[----:B------:R-:W-:Y:S02]  /*22b0*/  LEA R4, R11, UR6, 0x4 ;  /* 0x000000060b047c11 */ /* 0x000fe4000f8e20ff */
[----:B--2-4-:R-:W1:Y:S02]  /*22c0*/  SYNCS.PHASECHK.TRANS64.TRYWAIT P0, [R3+URZ+0x1d0], R0 ;  /* 0x0001d000030075a7 */ /* 0x014e6400080011ff */
[----:B-1----:R-:W-:Y:S05]  /*22d0*/  @!P0 BRA `(.L_x_40) ;  /* 0x0000005400448947 */ /* 0x002fea0003800000 */
.L_x_129:
[----:B------:R-:W2:Y:S01]  /*22e0*/  LDS.128 R4, [R4+0x260] ;  /* 0x0002600004047984 */ /* 0x000ea20000000c00 */
[----:B------:R-:W-:Y:S01]  /*22f0*/  UISETP.GE.AND UP0, UPT, UR40, 0x1, UPT ;  /* 0x000000012800788c */ /* 0x000fe2000bf06270 */
[----:B------:R-:W-:Y:S01]  /*2300*/  @!PT LDS RZ, [RZ] ;  /* 0x00000000fffff984 */ /* 0x000fe20000000800 */
[----:B------:R-:W-:Y:S01]  /*2310*/  @!PT LDS RZ, [RZ] ;  /* 0x00000000fffff984 */ /* 0x000fe20000000800 */
[----:B------:R-:W-:Y:S01]  /*2320*/  @!PT LDS RZ, [RZ] ;  /* 0x00000000fffff984 */ /* 0x000fe20000000800 */
[----:B------:R-:W-:Y:S01]  /*2330*/  @!PT LDS RZ, [RZ] ;  /* 0x00000000fffff984 */ /* 0x000fe20000000800 */
[----:B------:R3:W-:Y:S06]  /*2340*/  MEMBAR.ALL.CTA ;  /* 0x0000000000007992 */ /* 0x0007ec0000008000 */
[----:B---3--:R-:W3:Y:S01]  /*2350*/  FENCE.VIEW.ASYNC.S ;  /* 0x00000000000073c6 */ /* 0x008ee20000000000 */
[----:B--2---:R-:W-:-:S13]  /*2360*/  LOP3.LUT P0, RZ, R6, 0x1, RZ, 0xc0, !PT ;  /* 0x0000000106ff7812 */ /* 0x004fda000780c0ff */
[----:B---3--:R-:W-:Y:S01]  /*2370*/  VOTEU.ANY UP1, P0 ;  /* 0x0000000000ff7886 */ /* 0x008fe20000020100 */
[----:B------:R-:W-:-:S13]  /*2380*/  PLOP3.LUT P0, PT, PT, PT, UP1, 0x80, 0x8 ;  /* 0x000000000008781c */ /* 0x000fda0003f0f018 */
[----:B-1----:R-:W-:Y:S02]  /*2390*/  @P0 LOP3.LUT R0, R5, 0xffff, RZ, 0xc0, !PT ;  /* 0x0000ffff05000812 */ /* 0x002fe400078ec0ff */
[----:B------:R-:W-:Y:S02]  /*23a0*/  @P0 MOV R2, R4 ;  /* 0x0000000400020202 */ /* 0x000fe40000000f00 */
[----:B------:R-:W-:Y:S01]  /*23b0*/  @P0 R2UR UR7, R0 ;  /* 0x00000000000702ca */ /* 0x000fe200000e0000 */
[----:B------:R-:W-:Y:S01]  /*23c0*/  VIADD R0, R3, 0x1e0 ;  /* 0x000001e003007836 */ /* 0x000fe20000000000 */
[----:B------:R-:W-:Y:S02]  /*23d0*/  @P0 SHF.R.U32.HI R4, RZ, 0x10, R5 ;  /* 0x00000010ff040819 */ /* 0x000fe40000011605 */
[----:B------:R-:W-:Y:S02]  /*23e0*/  @P0 R2UR UR8, R2 ;  /* 0x00000000020802ca */ /* 0x000fe400000e0000 */
[----:B------:R-:W-:-:S02]  /*23f0*/  PRMT R0, RZ, 0x654, R0 ;  /* 0x00000654ff007816 */ /* 0x000fc40000000000 */
[----:B------:R-:W-:Y:S02]  /*2400*/  @P0 R2UR UR4, R4 ;  /* 0x00000000040402ca */ /* 0x000fe400000e0000 */
[----:B------:R1:W-:Y:S03]  /*2410*/  SYNCS.ARRIVE.TRANS64.RED.A1T0 RZ, [R0+URZ], RZ ;  /* 0x000000ff00ff79a7 */ /* 0x0003e600081004ff */
[----:B------:R-:W-:-:S04]  /*2420*/  @UP1 UMOV UR27, UR7 ;  /* 0x00000007001b1c82 */ /* 0x000fc80008000000 */
[----:B------:R-:W-:-:S04]  /*2430*/  @UP1 UMOV UR37, UR8 ;  /* 0x0000000800251c82 */ /* 0x000fc80008000000 */
[----:B------:R-:W-:Y:S01]  /*2440*/  @UP1 UMOV UR36, UR4 ;  /* 0x0000000400241c82 */ /* 0x000fe20008000000 */
[----:B------:R-:W-:Y:S05]  /*2450*/  BRA.U !UP0, `(.L_x_41) ;  /* 0x0000000108d47547 */ /* 0x000fea000b800000 */
[----:B------:R-:W2:Y:S01]  /*2460*/  LDCU.128 UR12, c[0x0][0xb10] ;  /* 0x00016200ff0c77ac */ /* 0x000ea20008000c00 */
[----:B------:R-:W3:Y:S01]  /*2470*/  LDCU UR26, c[0x0][0xb20] ;  /* 0x00016400ff1a77ac */ /* 0x000ee20008000800 */
[----:B------:R-:W4:Y:S01]  /*2480*/  LDCU UR20, c[0x0][0xb0c] ;  /* 0x00016180ff1477ac */ /* 0x000f220008000800 */
[----:B------:R-:W1:Y:S01]  /*2490*/  LDCU.64 UR10, c[0x0][0xb28] ;  /* 0x00016500ff0a77ac */ /* 0x000e620008000a00 */
[----:B------:R-:W-:Y:S02]  /*24a0*/  UISETP.NE.AND UP3, UPT, UR40, 0x1, UPT ;  /* 0x000000012800788c */ /* 0x000fe4000bf65270 */
[----:B--2---:R-:W-:Y:S02]  /*24b0*/  UIMAD.WIDE.U32 UR16, UR38, UR15, URZ ;  /* 0x0000000f261072a5 */ /* 0x004fe4000f8e00ff */
[----:B------:R-:W-:Y:S02]  /*24c0*/  UIMAD.WIDE.U32 UR8, UR39, UR12, URZ ;  /* 0x0000000c270872a5 */ /* 0x000fe4000f8e00ff */
[----:B------:R-:W-:-:S02]  /*24d0*/  UISETP.NE.AND UP0, UPT, UR14, 0x1, UPT ;  /* 0x000000010e00788c */ /* 0x000fc4000bf05270 */
[----:B------:R-:W-:Y:S01]  /*24e0*/  UIMAD.WIDE.U32 UR22, UR27, UR15, URZ ;  /* 0x0000000f1b1672a5 */ /* 0x000fe2000f8e00ff */
[----:B------:R-:W-:Y:S02]  /*24f0*/  UMOV UR16, UR17 ;  /* 0x0000001100107c82 */ /* 0x000fe40008000000 */
[----:B------:R-:W-:Y:S01]  /*2500*/  UMOV UR8, UR9 ;  /* 0x0000000900087c82 */ /* 0x000fe20008000000 */
[----:B---3--:R-:W-:Y:S02]  /*2510*/  USHF.R.U32.HI UR16, URZ, UR26, UR16 ;  /* 0x0000001aff107299 */ /* 0x008fe40008011610 */
[----:B----4-:R-:W-:Y:S02]  /*2520*/  UISETP.NE.AND UP2, UPT, UR20, 0x1, UPT ;  /* 0x000000011400788c */ /* 0x010fe4000bf45270 */
[----:B------:R-:W-:Y:S02]  /*2530*/  USHF.R.U32.HI UR8, URZ, UR13, UR8 ;  /* 0x0000000dff087299 */ /* 0x000fe40008011608 */
[----:B------:R-:W-:-:S02]  /*2540*/  USEL UR7, UR38, UR16, !UP0 ;  /* 0x0000001026077287 */ /* 0x000fc4000c000000 */
[----:B------:R-:W-:Y:S02]  /*2550*/  USEL UR8, UR39, UR8, !UP2 ;  /* 0x0000000827087287 */ /* 0x000fe4000d000000 */
[----:B-1----:R-:W-:Y:S01]  /*2560*/  UIMAD.WIDE.U32 UR16, UR7, UR10, URZ ;  /* 0x0000000a071072a5 */ /* 0x002fe2000f8e00ff */
[----:B------:R-:W-:Y:S01]  /*2570*/  UMOV UR4, UR23 ;  /* 0x0000001700047c82 */ /* 0x000fe20008000000 */
[----:B------:R-:W-:Y:S02]  /*2580*/  UIMAD.WIDE.U32 UR18, UR37, UR12, URZ ;  /* 0x0000000c251272a5 */ /* 0x000fe4000f8e00ff */
[----:B------:R-:W-:-:S03]  /*2590*/  UIMAD.WIDE.U32 UR22, UR8, UR10, URZ ;  /* 0x0000000a081672a5 */ /* 0x000fc6000f8e00ff */
[----:B------:R-:W-:Y:S01]  /*25a0*/  UMOV UR16, UR17 ;  /* 0x0000001100107c82 */ /* 0x000fe20008000000 */
[----:B------:R-:W-:Y:S02]  /*25b0*/  USHF.R.U32.HI UR4, URZ, UR26, UR4 ;  /* 0x0000001aff047299 */ /* 0x000fe40008011604 */
[----:B------:R-:W-:Y:S01]  /*25c0*/  @UP3 USHF.R.U32.HI UR7, URZ, UR11, UR16 ;  /* 0x0000000bff073299 */ /* 0x000fe20008011610 */
[----:B------:R-:W-:Y:S01]  /*25d0*/  UMOV UR18, UR19 ;  /* 0x0000001300127c82 */ /* 0x000fe20008000000 */
[----:B------:R-:W-:Y:S01]  /*25e0*/  UMOV UR22, UR23 ;  /* 0x0000001700167c82 */ /* 0x000fe20008000000 */
[----:B------:R-:W-:Y:S02]  /*25f0*/  USHF.R.U32.HI UR13, URZ, UR13, UR18 ;  /* 0x0000000dff0d7299 */ /* 0x000fe40008011612 */
[----:B------:R-:W-:Y:S02]  /*2600*/  USEL UR4, UR27, UR4, !UP0 ;  /* 0x000000041b047287 */ /* 0x000fe4000c000000 */
[----:B------:R-:W-:-:S02]  /*2610*/  @UP3 USHF.R.U32.HI UR8, URZ, UR11, UR22 ;  /* 0x0000000bff083299 */ /* 0x000fc40008011616 */
[----:B------:R-:W-:Y:S02]  /*2620*/  UIMAD UR9, UR40, UR7, URZ ;  /* 0x00000007280972a4 */ /* 0x000fe4000f8e02ff */
[----:B------:R-:W-:Y:S02]  /*2630*/  USEL UR7, UR37, UR13, !UP2 ;  /* 0x0000000d25077287 */ /* 0x000fe4000d000000 */
[----:B------:R-:W-:Y:S02]  /*2640*/  UIMAD UR12, UR40, UR8, URZ ;  /* 0x00000008280c72a4 */ /* 0x000fe4000f8e02ff */
[----:B------:R-:W-:Y:S02]  /*2650*/  UISETP.GE.AND UP0, UPT, UR4, UR9, UPT ;  /* 0x000000090400728c */ /* 0x000fe4000bf06270 */
[----:B------:R-:W-:Y:S02]  /*2660*/  UIMAD.WIDE.U32 UR16, UR4, UR10, URZ ;  /* 0x0000000a041072a5 */ /* 0x000fe4000f8e00ff */
[----:B------:R-:W-:-:S02]  /*2670*/  UISETP.GE.OR UP0, UPT, UR7, UR12, UP0 ;  /* 0x0000000c0700728c */ /* 0x000fc40008706670 */
        /* <DEDUP_REMOVED lines=19> */
.L_x_41:
[----:B------:R-:W2:Y:S02]  /*27b0*/  LDCU UR4, c[0x0][0xb30] ;  /* 0x00016600ff0477ac */ /* 0x000ea40008000800 */
[----:B--2---:R-:W-:-:S09]  /*27c0*/  UISETP.NE.AND UP0, UPT, UR4, 0x1, UPT ;  /* 0x000000010400788c */ /* 0x004fd2000bf05270 */
[----:B------:R-:W-:Y:S05]  /*27d0*/  BRA.U UP0, `(.L_x_42) ;  /* 0x0000000100447547 */ /* 0x000fea000b800000 */
[----:B------:R-:W2:Y:S01]  /*27e0*/  LDCU.128 UR12, c[0x0][0xb10] ;  /* 0x00016200ff0c77ac */ /* 0x000ea20008000c00 */
[----:B------:R-:W3:Y:S01]  /*27f0*/  LDCU UR16, c[0x0][0xb0c] ;  /* 0x00016180ff1077ac */ /* 0x000ee20008000800 */
[----:B------:R-:W4:Y:S01]  /*2800*/  LDCU UR17, c[0x0][0xb20] ;  /* 0x00016400ff1177ac */ /* 0x000f220008000800 */
[----:B--2---:R-:W-:Y:S02]  /*2810*/  UIMAD.WIDE.U32 UR10, UR37, UR12, URZ ;  /* 0x0000000c250a72a5 */ /* 0x004fe4000f8e00ff */
[----:B------:R-:W-:Y:S02]  /*2820*/  UIMAD.WIDE.U32 UR8, UR27, UR15, URZ ;  /* 0x0000000f1b0872a5 */ /* 0x000fe4000f8e00ff */
[----:B---3--:R-:W-:Y:S02]  /*2830*/  UISETP.NE.AND UP2, UPT, UR16, 0x1, UPT ;  /* 0x000000011000788c */ /* 0x008fe4000bf45270 */
[----:B------:R-:W-:Y:S01]  /*2840*/  UISETP.NE.AND UP0, UPT, UR14, 0x1, UPT ;  /* 0x000000010e00788c */ /* 0x000fe2000bf05270 */
[----:B------:R-:W-:-:S02]  /*2850*/  UMOV UR7, UR11 ;  /* 0x0000000b00077c82 */ /* 0x000fc40008000000 */
[----:B------:R-:W-:Y:S01]  /*2860*/  UMOV UR4, UR9 ;  /* 0x0000000900047c82 */ /* 0x000fe20008000000 */
[----:B------:R-:W-:Y:S02]  /*2870*/  USHF.R.U32.HI UR7, URZ, UR13, UR7 ;  /* 0x0000000dff077299 */ /* 0x000fe40008011607 */
[----:B----4-:R-:W-:Y:S02]  /*2880*/  USHF.R.U32.HI UR4, URZ, UR17, UR4 ;  /* 0x00000011ff047299 */ /* 0x010fe40008011604 */
[----:B------:R-:W-:Y:S02]  /*2890*/  USEL UR7, UR37, UR7, !UP2 ;  /* 0x0000000725077287 */ /* 0x000fe4000d000000 */
[----:B------:R-:W-:-:S04]  /*28a0*/  USEL UR4, UR27, UR4, !UP0 ;  /* 0x000000041b047287 */ /* 0x000fc8000c000000 */
[----:B------:R-:W-:Y:S02]  /*28b0*/  UIADD3 UR8, UPT, UPT, UR7, -UR4, URZ ;  /* 0x8000000407087290 */ /* 0x000fe4000fffe0ff */
[----:B------:R-:W-:Y:S02]  /*28c0*/  UIADD3 UR4, UPT, UPT, -UR7, UR4, URZ ;  /* 0x0000000407047290 */ /* 0x000fe4000fffe1ff */
[----:B------:R-:W-:Y:S02]  /*28d0*/  UIMAD UR27, UR8, UR14, UR27 ;  /* 0x0000000e081b72a4 */ /* 0x000fe4000f8e021b */
[----:B------:R-:W-:-:S12]  /*28e0*/  UIMAD UR37, UR4, UR16, UR37 ;  /* 0x00000010042572a4 */ /* 0x000fd8000f8e0225 */
.L_x_42:
[----:B------:R-:W-:Y:S01]  /*28f0*/  VIADD R11, R11, 0x1 ;  /* 0x000000010b0b7836 */ /* 0x000fe20000000000 */
[----:B------:R-:W-:Y:S01]  /*2900*/  PLOP3.LUT P1, PT, PT, PT, PT, 0x80, 0x8 ;  /* 0x000000000008781c */ /* 0x000fe20003f2f070 */
[----:B------:R-:W-:Y:S02]  /*2910*/  UIADD3 UR46, UPT, UPT, UR37, UR60, URZ ;  /* 0x0000003c252e7290 */ /* 0x000fe4000fffe0ff */
[----:B------:R-:W-:Y:S01]  /*2920*/  UIADD3 UR45, UPT, UPT, UR27, UR57, URZ ;  /* 0x000000391b2d7290 */ /* 0x000fe2000fffe0ff */
[----:B------:R-:W-:-:S04]  /*2930*/  ISETP.NE.AND P0, PT, R11, 0x2, PT ;  /* 0x000000020b00780c */ /* 0x000fc80003f05270 */
[----:B-1----:R-:W-:Y:S02]  /*2940*/  SEL R0, RZ, 0x1, P0 ;  /* 0x00000001ff007807 */ /* 0x002fe40000000000 */
[----:B------:R-:W-:Y:S02]  /*2950*/  SEL R11, R11, RZ, P0 ;  /* 0x000000ff0b0b7207 */ /* 0x000fe40000000000 */
[----:B------:R-:W-:Y:S01]  /*2960*/  LOP3.LUT R10, R10, R0, RZ, 0x3c, !PT ;  /* 0x000000000a0a7212 */ /* 0x000fe200078e3cff */
[----:B------:R-:W-:Y:S06]  /*2970*/  BRA.U UP1, `(.L_x_43) ;  /* 0xfffffff101447547 */ /* 0x000fec000b83ffff */
[----:B------:R-:W-:Y:S01]  /*2980*/  UIADD3 UR7, UPT, UPT, UR6, 0xd8, URZ ;  /* 0x000000d806077890 */ /* 0x000fe2000fffe0ff */
[----:B------:R-:W-:-:S03]  /*2990*/  SHF.L.U32 R2, R12, 0x1f, RZ ;  /* 0x0000001f0c027819 */ /* 0x000fc600000006ff */
[----:B------:R-:W-:-:S09]  /*29a0*/  ULEA UR4, UR5, UR7, 0x3 ;  /* 0x0000000705047291 */ /* 0x000fd2000f8e18ff */
[----:B------:R-:W1:Y:S02]  /*29b0*/  SYNCS.PHASECHK.TRANS64.TRYWAIT P0, [UR4], R2 ;  /* 0x00000002ff0075a7 */ /* 0x000e640008001104 */
[----:B-1----:R-:W-:Y:S05]  /*29c0*/  @!P0 BRA `(.L_x_44) ;  /* 0x0000004c009c8947 */ /* 0x002fea0003800000 */
.L_x_131:
[----:B------:R-:W-:-:S04]  /*29d0*/  UIADD3 UR4, UPT, UPT, UR5, 0x1, URZ ;  /* 0x0000000105047890 */ /* 0x000fc8000fffe0ff */
[----:B------:R-:W-:-:S04]  /*29e0*/  UISETP.NE.AND UP0, UPT, UR4, 0x1b, UPT ;  /* 0x0000001b0400788c */ /* 0x000fc8000bf05270 */
[----:B------:R-:W-:Y:S02]  /*29f0*/  USEL UR6, URZ, 0x1, UP0 ;  /* 0x00000001ff067887 */ /* 0x000fe40008000000 */
[----:B------:R-:W-:-:S04]  /*2a00*/  USEL UR4, UR4, URZ, UP0 ;  /* 0x000000ff04047287 */ /* 0x000fc80008000000 */
[----:B------:R-:W-:Y:S01]  /*2a10*/  ULEA UR5, UR4, UR7, 0x3 ;  /* 0x0000000704057291 */ /* 0x000fe2000f8e18ff */
[----:B-1----:R-:W-:-:S04]  /*2a20*/  LOP3.LUT R2, R12, UR6, RZ, 0x3c, !PT ;  /* 0x000000060c027c12 */ /* 0x002fc8000f8e3cff */
[----:B------:R-:W-:-:S04]  /*2a30*/  SHF.L.U32 R3, R2, 0x1f, RZ ;  /* 0x0000001f02037819 */ /* 0x000fc800000006ff */
[----:B------:R-:W1:Y:S02]  /*2a40*/  SYNCS.PHASECHK.TRANS64.TRYWAIT P0, [UR5], R3 ;  /* 0x00000003ff0075a7 */ /* 0x000e640008001105 */
[----:B-1----:R-:W-:Y:S05]  /*2a50*/  @!P0 BRA `(.L_x_45) ;  /* 0x0000004c00908947 */ /* 0x002fea0003800000 */
.L_x_133:
[----:B------:R-:W-:-:S04]  /*2a60*/  UIADD3 UR4, UPT, UPT, UR4, 0x1, URZ ;  /* 0x0000000104047890 */ /* 0x000fc8000fffe0ff */
[----:B------:R-:W-:-:S04]  /*2a70*/  UISETP.NE.AND UP0, UPT, UR4, 0x1b, UPT ;  /* 0x0000001b0400788c */ /* 0x000fc8000bf05270 */
[----:B------:R-:W-:Y:S02]  /*2a80*/  USEL UR6, URZ, 0x1, UP0 ;  /* 0x00000001ff067887 */ /* 0x000fe40008000000 */
[----:B------:R-:W-:-:S04]  /*2a90*/  USEL UR4, UR4, URZ, UP0 ;  /* 0x000000ff04047287 */ /* 0x000fc80008000000 */
[----:B------:R-:W-:Y:S01]  /*2aa0*/  ULEA UR5, UR4, UR7, 0x3 ;  /* 0x0000000704057291 */ /* 0x000fe2000f8e18ff */
[----:B------:R-:W-:-:S04]  /*2ab0*/  LOP3.LUT R2, R2, UR6, RZ, 0x3c, !PT ;  /* 0x0000000602027c12 */ /* 0x000fc8000f8e3cff */
[----:B-1----:R-:W-:-:S04]  /*2ac0*/  SHF.L.U32 R3, R2, 0x1f, RZ ;  /* 0x0000001f02037819 */ /* 0x002fc800000006ff */
[----:B------:R-:W1:Y:S02]  /*2ad0*/  SYNCS.PHASECHK.TRANS64.TRYWAIT P0, [UR5], R3 ;  /* 0x00000003ff0075a7 */ /* 0x000e640008001105 */
[----:B-1----:R-:W-:Y:S05]  /*2ae0*/  @!P0 BRA `(.L_x_46) ;  /* 0x0000004c00848947 */ /* 0x002fea0003800000 */
.L_x_135:
        /* <DEDUP_REMOVED lines=9> */
.L_x_137:
        /* <DEDUP_REMOVED lines=9> */
.L_x_139:
        /* <DEDUP_REMOVED lines=9> */
.L_x_141:
        /* <DEDUP_REMOVED lines=9> */
.L_x_143:
        /* <DEDUP_REMOVED lines=9> */
.L_x_145:
        /* <DEDUP_REMOVED lines=9> */
.L_x_147:
        /* <DEDUP_REMOVED lines=9> */
.L_x_149:
        /* <DEDUP_REMOVED lines=9> */
.L_x_151:
        /* <DEDUP_REMOVED lines=9> */
.L_x_153:
        /* <DEDUP_REMOVED lines=9> */
.L_x_155:
        /* <DEDUP_REMOVED lines=9> */
.L_x_157:
        /* <DEDUP_REMOVED lines=9> */
.L_x_159:
        /* <DEDUP_REMOVED lines=9> */
.L_x_161:
        /* <DEDUP_REMOVED lines=9> */
.L_x_163:
        /* <DEDUP_REMOVED lines=9> */
.L_x_165:
        /* <DEDUP_REMOVED lines=9> */
.L_x_167:
        /* <DEDUP_REMOVED lines=9> */
.L_x_169:
        /* <DEDUP_REMOVED lines=9> */
.L_x_171:
        /* <DEDUP_REMOVED lines=9> */
.L_x_173:
        /* <DEDUP_REMOVED lines=9> */
.L_x_175:
        /* <DEDUP_REMOVED lines=9> */
.L_x_177:
        /* <DEDUP_REMOVED lines=9> */
.L_x_179:
        /* <DEDUP_REMOVED lines=9> */
.L_x_181:
[----:B------:R-:W-:-:S04]  /*37e0*/  UIADD3 UR4, UPT, UPT, UR4, 0x1, URZ ;  /* 0x0000000104047890 */ /* 0x000fc8000fffe0ff */
[----:B------:R-:W-:-:S04]  /*37f0*/  UISETP.NE.AND UP0, UPT, UR4, 0x1b, UPT ;  /* 0x0000001b0400788c */ /* 0x000fc8000bf05270 */
[----:B------:R-:W-:Y:S02]  /*3800*/  USEL UR5, URZ, 0x1, UP0 ;  /* 0x00000001ff057887 */ /* 0x000fe40008000000 */
[----:B------:R-:W-:-:S04]  /*3810*/  USEL UR4, UR4, URZ, UP0 ;  /* 0x000000ff04047287 */ /* 0x000fc80008000000 */
[----:B------:R-:W-:Y:S01]  /*3820*/  ULEA UR4, UR4, UR7, 0x3 ;  /* 0x0000000704047291 */ /* 0x000fe2000f8e18ff */
[----:B------:R-:W-:-:S04]  /*3830*/  LOP3.LUT R2, R2, UR5, RZ, 0x3c, !PT ;  /* 0x0000000502027c12 */ /* 0x000fc8000f8e3cff */
[----:B------:R-:W-:Y:S01]  /*3840*/  SHF.L.U32 R2, R2, 0x1f, RZ ;  /* 0x0000001f02027819 */ /* 0x000fe200000006ff */
[----:B-1----:R-:W-:-:S07]  /*3850*/  IMAD.U32 R0, RZ, RZ, UR4 ;  /* 0x00000004ff007e24 */ /* 0x002fce000f8e00ff */
.L_x_70:
[----:B-1----:R1:W2:Y:S02]  /*3860*/  SYNCS.PHASECHK.TRANS64.TRYWAIT P0, [R0+URZ], R2 ;  /* 0x00000002000075a7 */ /* 0x0022a400080011ff */
[----:B--2---:R-:W-:Y:S05]  /*3870*/  @!P0 NANOSLEEP.SYNCS 0x989680 ;  /* 0x009896800000895d */ /* 0x004fea0003900000 */
[----:B------:R-:W2:Y:S02]  /*3880*/  @!P0 SYNCS.PHASECHK.TRANS64 P0, [R0+URZ], R2 ;  /* 0x00000002000085a7 */ /* 0x000ea400080010ff */
[----:B--2---:R-:W-:Y:S05]  /*3890*/  @P0 EXIT ;  /* 0x000000000000094d */ /* 0x004fea0003800000 */
[----:B------:R-:W-:Y:S05]  /*38a0*/  BRA `(.L_x_70) ;  /* 0xfffffffc00ec7947 */ /* 0x000fea000383ffff */
.L_x_23:
[----:B------:R-:W-:-:S04]  /*38b0*/  UISETP.NE.AND UP0, UPT, UR48, URZ, UPT ;  /* 0x000000ff3000728c */ /* 0x000fc8000bf05270 */
[----:B------:R-:W-:-:S09]  /*38c0*/  UISETP.NE.OR UP0, UPT, UR22, 0x1, UP0 ;  /* 0x000000011600788c */ /* 0x000fd20008705670 */
[----:B------:R-:W-:Y:S05]  /*38d0*/  BRA.U UP0, `(.L_x_71) ;  /* 0x0000000500487547 */ /* 0x000fea000b800000 */
[----:B------:R-:W-:Y:S01]  /*38e0*/  ISETP.GE.U32.AND P2, PT, R0, 0x2, PT ;  /* 0x000000020000780c */ /* 0x000fe20003f46070 */
[----:B------:R-:W-:Y:S01]  /*38f0*/  IMAD.MOV.U32 R12, RZ, RZ, 0x1 ;  /* 0x00000001ff0c7424 */ /* 0x000fe200078e00ff */
[----:B------:R-:W-:Y:S02]  /*3900*/  CS2R R10, SRZ ;  /* 0x00000000000a7805 */ /* 0x000fe4000001ff00 */
[----:B------:R-:W-:Y:S01]  /*3910*/  CS2R R8, SRZ ;  /* 0x0000000000087805 */ /* 0x000fe2000001ff00 */
[----:B------:R-:W-:Y:S01]  /*3920*/  UMOV UR6, 0x400 ;  /* 0x0000040000067882 */ /* 0x000fe20000000000 */
[----:B------:R-:W-:Y:S01]  /*3930*/  UMOV UR5, URZ ;  /* 0x000000ff00057c82 */ /* 0x000fe20008000000 */
[----:B------:R-:W-:-:S12]  /*3940*/  ULEA UR6, UR48, UR6, 0x18 ;  /* 0x0000000630067291 */ /* 0x000fd8000f8ec0ff */
.L_x_75:
[----:B------:R-:W-:Y:S02]  /*3950*/  LEA R2, R8, UR6, 0x3 ;  /* 0x0000000608027c11 */ /* 0x000fe4000f8e18ff */
[----:B------:R-:W-:-:S03]  /*3960*/  SHF.L.U32 R4, R9, 0x1f, RZ ;  /* 0x0000001f09047819 */ /* 0x000fc600000006ff */
[----:B------:R-:W-:Y:S01]  /*3970*/  VIADD R5, R2, 0x240 ;  /* 0x0000024002057836 */ /* 0x000fe20000000000 */
[----:B------:R-:W1:Y:S02]  /*3980*/  SYNCS.PHASECHK.TRANS64.TRYWAIT P0, [R2+URZ+0x230], R4 ;  /* 0x00023004020075a7 */ /* 0x000e6400080011ff */
[----:B-1----:R-:W-:Y:S05]  /*3990*/  @!P0 BRA `(.L_x_72) ;  /* 0x0000004800188947 */ /* 0x002fea0003800000 */
.L_x_182:
[----:B------:R-:W-:Y:S01]  /*39a0*/  ULEA UR4, UR5, UR6, 0x3 ;  /* 0x0000000605047291 */ /* 0x000fe2000f8e18ff */
[----:B-1----:R-:W-:Y:S01]  /*39b0*/  PRMT R2, RZ, 0x654, R5 ;  /* 0x00000654ff027816 */ /* 0x002fe20000000005 */
[----:B------:R-:W-:Y:S01]  /*39c0*/  @!P2 IMAD.MOV.U32 R4, RZ, RZ, 0x10 ;  /* 0x00000010ff04a424 */ /* 0x000fe200078e00ff */
[----:B------:R-:W-:Y:S01]  /*39d0*/  SHF.L.U32 R5, R12, 0x1f, RZ ;  /* 0x0000001f0c057819 */ /* 0x000fe200000006ff */
[----:B------:R-:W-:Y:S01]  /*39e0*/  UIADD3 UR7, UPT, UPT, UR4, 0x1d0, URZ ;  /* 0x000001d004077890 */ /* 0x000fe2000fffe0ff */
[----:B------:R1:W-:Y:S05]  /*39f0*/  SYNCS.ARRIVE.TRANS64.RED.A1T0 RZ, [R2+URZ], RZ ;  /* 0x000000ff02ff79a7 */ /* 0x0003ea00081004ff */
[----:B------:R-:W-:Y:S01]  /*3a00*/  IMAD.U32 R6, RZ, RZ, UR7 ;  /* 0x00000007ff067e24 */ /* 0x000fe2000f8e00ff */
[----:B------:R-:W2:Y:S04]  /*3a10*/  SYNCS.PHASECHK.TRANS64.TRYWAIT P0, [UR4+0x1e0], R5 ;  /* 0x0001e005ff0075a7 */ /* 0x000ea80008001104 */
[----:B------:R-:W-:Y:S01]  /*3a20*/  PRMT R6, R0, 0x654, R6 ;  /* 0x0000065400067816 */ /* 0x000fe20000000006 */
[----:B-12---:R-:W-:Y:S06]  /*3a30*/  @!P0 BRA `(.L_x_73) ;  /* 0x0000004800048947 */ /* 0x006fec0003800000 */
.L_x_184:
[----:B------:R-:W-:Y:S01]  /*3a40*/  ULEA UR8, UR5, UR6, 0x4 ;  /* 0x0000000605087291 */ /* 0x000fe2000f8e20ff */
[----:B------:R-:W-:Y:S01]  /*3a50*/  SEL R3, R6, R3, !P2 ;  /* 0x0000000306037207 */ /* 0x000fe20005000000 */
[----:B------:R-:W-:Y:S01]  /*3a60*/  UIADD3 UR9, UPT, UPT, UR4, 0x1d0, URZ ;  /* 0x000001d004097890 */ /* 0x000fe2000fffe0ff */
[----:B-1----:R-:W-:Y:S01]  /*3a70*/  LEA R2, R11, UR6, 0x3 ;  /* 0x000000060b027c11 */ /* 0x002fe2000f8e18ff */
[----:B------:R-:W-:Y:S01]  /*3a80*/  UIADD3 UR8, UPT, UPT, UR8, 0x260, URZ ;  /* 0x0000026008087890 */ /* 0x000fe2000fffe0ff */
[----:B------:R1:W-:Y:S01]  /*3a90*/  @!P2 SYNCS.ARRIVE.TRANS64.RED RZ, [R3+URZ], R4 ;  /* 0x0000000403ffa9a7 */ /* 0x0003e200080004ff */
[----:B------:R-:W-:Y:S01]  /*3aa0*/  UIADD3 UR4, UPT, UPT, UR5, 0x1, URZ ;  /* 0x0000000105047890 */ /* 0x000fe2000fffe0ff */
[----:B------:R-:W-:-:S03]  /*3ab0*/  VIADD R8, R8, 0x1 ;  /* 0x0000000108087836 */ /* 0x000fc60000000000 */
[----:B------:R-:W-:Y:S02]  /*3ac0*/  UISETP.NE.AND UP0, UPT, UR4, 0x2, UPT ;  /* 0x000000020400788c */ /* 0x000fe4000bf05270 */
[----:B------:R-:W-:Y:S01]  /*3ad0*/  ISETP.NE.AND P0, PT, R8, 0x2, PT ;  /* 0x000000020800780c */ /* 0x000fe20003f05270 */
[----:B------:R-:W-:Y:S06]  /*3ae0*/  UGETNEXTWORKID.BROADCAST [UR8], [UR9] ;  /* 0x00000000080073ca */ /* 0x000fec0008000100 */
[----:B------:R-:W-:Y:S02]  /*3af0*/  USEL UR7, URZ, 0x1, UP0 ;  /* 0x00000001ff077887 */ /* 0x000fe40008000000 */
[----:B------:R-:W-:-:S04]  /*3b00*/  USEL UR5, UR4, URZ, UP0 ;  /* 0x000000ff04057287 */ /* 0x000fc80008000000 */
[----:B------:R-:W-:Y:S02]  /*3b10*/  LOP3.LUT R12, R12, UR7, RZ, 0x3c, !PT ;  /* 0x000000070c0c7c12 */ /* 0x000fe4000f8e3cff */
[----:B-1----:R-:W-:-:S04]  /*3b20*/  SHF.L.U32 R4, R10, 0x1f, RZ ;  /* 0x0000001f0a047819 */ /* 0x002fc800000006ff */
[----:B------:R-:W1:Y:S02]  /*3b30*/  SYNCS.PHASECHK.TRANS64.TRYWAIT P1, [R2+URZ+0x1d0], R4 ;  /* 0x0001d004020075a7 */ /* 0x000e6400080211ff */
[----:B-1----:R-:W-:Y:S05]  /*3b40*/  @!P1 BRA `(.L_x_74) ;  /* 0x0000004400d89947 */ /* 0x002fea0003800000 */
.L_x_185:
[C---:B-1----:R-:W-:Y:S01]  /*3b50*/  LEA R4, R11.reuse, UR6, 0x4 ;  /* 0x000000060b047c11 */ /* 0x042fe2000f8e20ff */
[----:B------:R-:W-:Y:S01]  /*3b60*/  VIADD R2, R2, 0x1e0 ;  /* 0x000001e002027836 */ /* 0x000fe20000000000 */
[----:B------:R-:W-:Y:S01]  /*3b70*/  SEL R8, R8, RZ, P0 ;  /* 0x000000ff08087207 */ /* 0x000fe20000000000 */
[----:B------:R-:W-:-:S03]  /*3b80*/  VIADD R11, R11, 0x1 ;  /* 0x000000010b0b7836 */ /* 0x000fc60000000000 */
[----:B------:R-:W1:Y:S01]  /*3b90*/  LDS.128 R4, [R4+0x260] ;  /* 0x0002600004047984 */ /* 0x000e620000000c00 */
[----:B------:R-:W-:Y:S02]  /*3ba0*/  PRMT R2, RZ, 0x654, R2 ;  /* 0x00000654ff027816 */ /* 0x000fe40000000002 */
[C---:B------:R-:W-:Y:S01]  /*3bb0*/  ISETP.NE.AND P1, PT, R11.reuse, 0x2, PT ;  /* 0x000000020b00780c */ /* 0x040fe20003f25270 */
[----:B------:R-:W-:Y:S01]  /*3bc0*/  @!PT LDS RZ, [RZ] ;  /* 0x00000000fffff984 */ /* 0x000fe20000000800 */
[----:B------:R-:W-:Y:S01]  /*3bd0*/  @!PT LDS RZ, [RZ] ;  /* 0x00000000fffff984 */ /* 0x000fe20000000800 */
[----:B------:R-:W-:Y:S01]  /*3be0*/  @!PT LDS RZ, [RZ] ;  /* 0x00000000fffff984 */ /* 0x000fe20000000800 */
[----:B------:R-:W-:Y:S01]  /*3bf0*/  @!PT LDS RZ, [RZ] ;  /* 0x00000000fffff984 */ /* 0x000fe20000000800 */
[----:B------:R2:W-:Y:S06]  /*3c00*/  MEMBAR.ALL.CTA ;  /* 0x0000000000007992 */ /* 0x0005ec0000008000 */
[----:B--2---:R-:W2:Y:S01]  /*3c10*/  FENCE.VIEW.ASYNC.S ;  /* 0x00000000000073c6 */ /* 0x004ea20000000000 */
[----:B------:R-:W-:Y:S01]  /*3c20*/  SEL R11, R11, RZ, P1 ;  /* 0x000000ff0b0b7207 */ /* 0x000fe20000800000 */
[----:B--2---:R2:W-:Y:S01]  /*3c30*/  SYNCS.ARRIVE.TRANS64.RED.A1T0 RZ, [R2+URZ], RZ ;  /* 0x000000ff02ff79a7 */ /* 0x0045e200081004ff */
[----:B-1----:R-:W-:-:S02]  /*3c40*/  LOP3.LUT P3, RZ, R6, 0x1, RZ, 0xc0, !PT ;  /* 0x0000000106ff7812 */ /* 0x002fc4000786c0ff */
[----:B------:R-:W-:-:S04]  /*3c50*/  SEL R4, RZ, 0x1, P1 ;  /* 0x00000001ff047807 */ /* 0x000fc80000800000 */
[----:B------:R-:W-:Y:S02]  /*3c60*/  LOP3.LUT R10, R10, R4, RZ, 0x3c, !PT ;  /* 0x000000040a0a7212 */ /* 0x000fe400078e3cff */
[----:B--2---:R-:W-:-:S04]  /*3c70*/  SEL R2, RZ, 0x1, P0 ;  /* 0x00000001ff027807 */ /* 0x004fc80000000000 */
[----:B------:R-:W-:Y:S01]  /*3c80*/  LOP3.LUT R9, R9, R2, RZ, 0x3c, !PT ;  /* 0x0000000209097212 */ /* 0x000fe200078e3cff */
[----:B------:R-:W-:Y:S06]  /*3c90*/  @P3 BRA `(.L_x_75) ;  /* 0xfffffffc002c3947 */ /* 0x000fec000383ffff */
[----:B------:R-:W-:Y:S01]  /*3ca0*/  ULEA UR4, UR5, UR6, 0x3 ;  /* 0x0000000605047291 */ /* 0x000fe2000f8e18ff */
[----:B------:R-:W-:-:S08]  /*3cb0*/  SHF.L.U32 R2, R12, 0x1f, RZ ;  /* 0x0000001f0c027819 */ /* 0x000fd000000006ff */
[----:B------:R-:W1:Y:S02]  /*3cc0*/  SYNCS.PHASECHK.TRANS64 P0, [UR4+0x1e0], R2 ;  /* 0x0001e002ff0075a7 */ /* 0x000e640008001004 */
[----:B-1----:R-:W-:Y:S05]  /*3cd0*/  @P0 BRA `(.L_x_76) ;  /* 0x0000000000080947 */ /* 0x002fea0003800000 */
[----:B------:R-:W1:Y:S02]  /*3ce0*/  SYNCS.PHASECHK.TRANS64.TRYWAIT P0, [UR4+0x1e0], R2 ;  /* 0x0001e002ff0075a7 */ /* 0x000e640008001104 */
[----:B-1----:R-:W-:Y:S05]  /*3cf0*/  @!P0 BRA `(.L_x_77) ;  /* 0x0000004400808947 */ /* 0x002fea0003800000 */
.L_x_76:
[----:B------:R-:W-:-:S04]  /*3d00*/  UIADD3 UR7, UPT, UPT, UR5, 0x1, URZ ;  /* 0x0000000105077890 */ /* 0x000fc8000fffe0ff */
[----:B------:R-:W-:-:S04]  /*3d10*/  UISETP.NE.AND UP0, UPT, UR7, 0x2, UPT ;  /* 0x000000020700788c */ /* 0x000fc8000bf05270 */
[----:B------:R-:W-:Y:S02]  /*3d20*/  USEL UR8, URZ, 0x1, UP0 ;  /* 0x00000001ff087887 */ /* 0x000fe40008000000 */
[----:B------:R-:W-:-:S04]  /*3d30*/  USEL UR7, UR7, URZ, UP0 ;  /* 0x000000ff07077287 */ /* 0x000fc80008000000 */
[----:B------:R-:W-:Y:S01]  /*3d40*/  ULEA UR7, UR7, UR6, 0x3 ;  /* 0x0000000607077291 */ /* 0x000fe2000f8e18ff */
[----:B-1----:R-:W-:-:S04]  /*3d50*/  LOP3.LUT R2, R12, UR8, RZ, 0x3c, !PT ;  /* 0x000000080c027c12 */ /* 0x002fc8000f8e3cff */
[----:B------:R-:W-:-:S04]  /*3d60*/  SHF.L.U32 R0, R2, 0x1f, RZ ;  /* 0x0000001f02007819 */ /* 0x000fc800000006ff */
[----:B------:R-:W1:Y:S02]  /*3d70*/  SYNCS.PHASECHK.TRANS64 P0, [UR7+0x1e0], R0 ;  /* 0x0001e000ff0075a7 */ /* 0x000e640008001007 */
[----:B-1----:R-:W-:Y:S05]  /*3d80*/  @P0 EXIT ;  /* 0x000000000000094d */ /* 0x002fea0003800000 */
[----:B------:R-:W-:Y:S02]  /*3d90*/  SHF.L.U32 R2, R2, 0x1f, RZ ;  /* 0x0000001f02027819 */ /* 0x000fe400000006ff */
[----:B------:R-:W-:-:S07]  /*3da0*/  MOV R0, UR7 ;  /* 0x0000000700007c02 */ /* 0x000fce0008000f00 */
.L_x_78:
[----:B-1----:R1:W2:Y:S02]  /*3db0*/  SYNCS.PHASECHK.TRANS64.TRYWAIT P0, [R0+URZ+0x1e0], R2 ;  /* 0x0001e002000075a7 */ /* 0x0022a400080011ff */
[----:B--2---:R-:W-:Y:S05]  /*3dc0*/  @!P0 NANOSLEEP.SYNCS 0x989680 ;  /* 0x009896800000895d */ /* 0x004fea0003900000 */
[----:B------:R-:W2:Y:S02]  /*3dd0*/  @!P0 SYNCS.PHASECHK.TRANS64 P0, [R0+URZ+0x1e0], R2 ;  /* 0x0001e002000085a7 */ /* 0x000ea400080010ff */
[----:B--2---:R-:W-:Y:S05]  /*3de0*/  @P0 EXIT ;  /* 0x000000000000094d */ /* 0x004fea0003800000 */
[----:B------:R-:W-:Y:S05]  /*3df0*/  BRA `(.L_x_78) ;  /* 0xfffffffc00ec7947 */ /* 0x000fea000383ffff */
.L_x_71:
[----:B------:R-:W-:Y:S05]  /*3e00*/  BRA.U UP4, `(.L_x_79) ;  /* 0x0000000d049c7547 */ /* 0x000fea000b800000 */
[----:B------:R-:W-:Y:S01]  /*3e10*/  UMOV UR4, 0x40 ;  /* 0x0000004000047882 */ /* 0x000fe20000000000 */
[----:B------:R-:W-:Y:S01]  /*3e20*/  NOP ;  /* 0x0000000000007918 */ /* 0x000fe20000000000 */
[----:B------:R-:W-:Y:S01]  /*3e30*/  ULEA UR5, UR48, UR4, 0x18 ;  /* 0x0000000430057291 */ /* 0x000fe2000f8ec0ff */
[----:B------:R-:W-:Y:S02]  /*3e40*/  UMOV UR6, 0x400 ;  /* 0x0000040000067882 */ /* 0x000fe40000000000 */
[----:B------:R-:W-:-:S06]  /*3e50*/  ULEA UR6, UR48, UR6, 0x18 ;  /* 0x0000000630067291 */ /* 0x000fcc000f8ec0ff */
[----:B------:R-:W1:Y:S02]  /*3e60*/  LDS.U8 R0, [UR5+0x1c] ;  /* 0x00001c05ff007984 */ /* 0x000e640008000000 */
[----:B-1----:R-:W-:-:S13]  /*3e70*/  ISETP.NE.AND P0, PT, R0, RZ, PT ;  /* 0x000000ff0000720c */ /* 0x002fda0003f05270 */
[----:B------:R-:W-:Y:S05]  /*3e80*/  @P0 BRA `(.L_x_80) ;  /* 0x0000000000580947 */ /* 0x000fea0003800000 */
[----:B------:R-:W-:-:S13]  /*3e90*/  ELECT P0, URZ, PT ;  /* 0x0000000000ff782f */ /* 0x000fda0003800000 */
[----:B------:R-:W-:Y:S05]  /*3ea0*/  @!P0 BRA `(.L_x_81) ;  /* 0x0000000000608947 */ /* 0x000fea0003800000 */
[----:B------:R-:W-:Y:S01]  /*3eb0*/  UMOV UR4, 0x10 ;  /* 0x0000001000047882 */ /* 0x000fe20000000000 */
[----:B------:R-:W-:Y:S01]  /*3ec0*/  HFMA2 R0, -RZ, RZ, 0, 5.9604644775390625e-08 ;  /* 0x00000001ff007431 */ /* 0x000fe200000001ff */
[----:B------:R-:W-:-:S03]  /*3ed0*/  MOV R3, 0xffff ;  /* 0x0000ffff00037802 */ /* 0x000fc60000000f00 */
[----:B------:R-:W-:Y:S04]  /*3ee0*/  DEPBAR.LE SB1, 0x36 ;  /* 0x00009d800000791a */ /* 0x000fe80000000000 */
[----:B------:R-:W1:Y:S02]  /*3ef0*/  UTCATOMSWS.FIND_AND_SET.ALIGN UP0, UR4, UR4 ;  /* 0x00000004000475e3 */ /* 0x000e640008000800 */
[----:B-1----:R-:W-:Y:S01]  /*3f00*/  MOV R4, UR4 ;  /* 0x0000000400047c02 */ /* 0x002fe20008000f00 */
[----:B------:R-:W-:Y:S06]  /*3f10*/  BRA.U UP0, `(.L_x_82) ;  /* 0x0000000100187547 */ /* 0x000fec000b800000 */
.L_x_83:
[----:B------:R-:W-:Y:S05]  /*3f20*/  NANOSLEEP 0x64 ;  /* 0x000000640000795d */ /* 0x000fea0003800000 */
[----:B------:R-:W-:-:S05]  /*3f30*/  UMOV UR4, 0x10 ;  /* 0x0000001000047882 */ /* 0x000fca0000000000 */
[----:B------:R-:W-:Y:S04]  /*3f40*/  DEPBAR.LE SB1, 0x36 ;  /* 0x00009d800000791a */ /* 0x000fe80000000000 */
[----:B------:R-:W1:Y:S02]  /*3f50*/  UTCATOMSWS.FIND_AND_SET.ALIGN UP0, UR4, UR4 ;  /* 0x00000004000475e3 */ /* 0x000e640008000800 */
[----:B-1----:R-:W-:Y:S01]  /*3f60*/  MOV R4, UR4 ;  /* 0x0000000400047c02 */ /* 0x002fe20008000f00 */
[----:B------:R-:W-:Y:S05]  /*3f70*/  BRA.U !UP0, `(.L_x_83) ;  /* 0xfffffffd08e87547 */ /* 0x000fea000b83ffff */
.L_x_82:
[-C--:B------:R-:W-:Y:S02]  /*3f80*/  SHF.L.U32 R3, R3, R4.reuse, RZ ;  /* 0x0000000403037219 */ /* 0x080fe400000006ff */
[----:B------:R-:W-:Y:S01]  /*3f90*/  SHF.L.U32 R0, R0, R4, RZ ;  /* 0x0000000400007219 */ /* 0x000fe200000006ff */
[----:B------:R-:W-:Y:S02]  /*3fa0*/  IMAD.SHL.U32 R4, R4, 0x20, RZ ;  /* 0x0000002004047824 */ /* 0x000fe400078e00ff */
[----:B------:R1:W-:Y:S04]  /*3fb0*/  ATOMS.OR RZ, [UR5+0x14], R3 ;  /* 0x00001403ffff798c */ /* 0x0003e8000b000005 */
[----:B------:R1:W-:Y:S04]  /*3fc0*/  ATOMS.OR RZ, [UR5+0x18], R0 ;  /* 0x00001800ffff798c */ /* 0x0003e8000b000005 */
[----:B------:R1:W-:Y:S01]  /*3fd0*/  STS [UR6+0x280], R4 ;  /* 0x00028004ff007988 */ /* 0x0003e20008000806 */
[----:B------:R-:W-:Y:S05]  /*3fe0*/  BRA `(.L_x_81) ;  /* 0x0000000000107947 */ /* 0x000fea0003800000 */
.L_x_80:
[----:B------:R-:W-:Y:S02]  /*3ff0*/  MOV R0, 0xffffffff ;  /* 0xffffffff00007802 */ /* 0x000fe40000000f00 */
[----:B------:R-:W-:-:S03]  /*4000*/  MOV R4, 0x4030 ;  /* 0x0000403000047802 */ /* 0x000fc60000000f00 */
[----:B------:R1:W-:Y:S04]  /*4010*/  STS [UR6+0x280], R0 ;  /* 0x00028000ff007988 */ /* 0x0003e80008000806 */
[----:B-1---5:R-:W-:Y:S05]  /*4020*/  CALL.REL.NOINC `($__internal_1_$__cuda_sm10x_tcgen05_guardrail_trap_phase_invalid_during_alloc) ;  /* 0x0000004800007944 */ /* 0x022fea0003c00000 */
.L_x_81:
[----:B------:R-:W-:Y:S05]  /*4030*/  WARPSYNC.ALL ;  /* 0x0000000000007948 */ /* 0x000fea0003800000 */
[----:B------:R-:W2:Y:S01]  /*4040*/  S2UR UR4, SR_CgaCtaId ;  /* 0x00000000000479c3 */ /* 0x000ea20000008800 */
[----:B------:R-:W-:Y:S01]  /*4050*/  UMOV UR17, 0x400 ;  /* 0x0000040000117882 */ /* 0x000fe20000000000 */
[----:B------:R-:W-:-:S06]  /*4060*/  NOP ;  /* 0x0000000000007918 */ /* 0x000fcc0000000000 */
[----:B------:R-:W-:Y:S06]  /*4070*/  BAR.ARV 0x6, 0xa0 ;  /* 0x0182800000007b1d */ /* 0x000fec0000002000 */
[----:B------:R-:W3:Y:S01]  /*4080*/  LDCU UR5, c[0x0][0x38c] ;  /* 0x00007180ff0577ac */ /* 0x000ee20008000800 */
[----:B------:R-:W-:Y:S01]  /*4090*/  LOP3.LUT R2, R2, 0xffff, RZ, 0xc0, !PT ;  /* 0x0000ffff02027812 */ /* 0x000fe200078ec0ff */
[----:B------:R-:W-:Y:S01]  /*40a0*/  IMAD.MOV.U32 R11, RZ, RZ, 0x1 ;  /* 0x00000001ff0b7424 */ /* 0x000fe200078e00ff */
[----:B------:R-:W-:Y:S01]  /*40b0*/  CS2R R8, SRZ ;  /* 0x0000000000087805 */ /* 0x000fe2000001ff00 */
[----:B------:R-:W4:Y:S01]  /*40c0*/  LDCU UR8, c[0x0][0x38c] ;  /* 0x00007180ff0877ac */ /* 0x000f220008000800 */
[----:B------:R-:W-:Y:S01]  /*40d0*/  R2UR UR19, R2 ;  /* 0x00000000021372ca */ /* 0x000fe200000e0000 */
[----:B------:R-:W-:Y:S01]  /*40e0*/  IMAD.MOV.U32 R10, RZ, RZ, RZ ;  /* 0x000000ffff0a7224 */ /* 0x000fe200078e00ff */
[----:B------:R-:W-:Y:S01]  /*40f0*/  UMOV UR22, URZ ;  /* 0x000000ff00167c82 */ /* 0x000fe20008000000 */
[----:B------:R-:W-:Y:S01]  /*4100*/  UMOV UR14, URZ ;  /* 0x000000ff000e7c82 */ /* 0x000fe20008000000 */
[----:B--2---:R-:W-:Y:S01]  /*4110*/  ULEA UR17, UR4, UR17, 0x18 ;  /* 0x0000001104117291 */ /* 0x004fe2000f8ec0ff */
[----:B------:R-:W-:Y:S01]  /*4120*/  UMOV UR26, 0x0 ;  /* 0x00000000001a7882 */ /* 0x000fe20000000000 */
[----:B------:R-:W-:-:S02]  /*4130*/  UMOV UR27, 0x4100490 ;  /* 0x04100490001b7882 */ /* 0x000fc40000000000 */
[----:B------:R-:W-:Y:S02]  /*4140*/  UIADD3 UR6, UPT, UPT, UR17, 0x2600, URZ ;  /* 0x0000260011067890 */ /* 0x000fe4000fffe0ff */
[----:B------:R-:W-:Y:S02]  /*4150*/  UIADD3 UR7, UPT, UPT, UR17, 0x1d600, URZ ;  /* 0x0001d60011077890 */ /* 0x000fe4000fffe0ff */
[----:B---3--:R-:W-:Y:S01]  /*4160*/  UIADD3 UR5, UPT, UPT, UR5, 0x3f, URZ ;  /* 0x0000003f05057890 */ /* 0x008fe2000fffe0ff */
[----:B-1----:R-:W1:Y:S01]  /*4170*/  LDS R0, [UR17+0x280] ;  /* 0x00028011ff007984 */ /* 0x002e620008000800 */
[----:B------:R-:W-:Y:S02]  /*4180*/  USHF.R.U32.HI UR6, URZ, 0x4, UR6 ;  /* 0x00000004ff067899 */ /* 0x000fe40008011606 */
[----:B------:R-:W-:Y:S02]  /*4190*/  USHF.R.S32.HI UR4, URZ, 0x1f, UR5 ;  /* 0x0000001fff047899 */ /* 0x000fe40008011405 */
[----:B------:R-:W-:-:S02]  /*41a0*/  ULOP3.LUT UR6, UR6, 0x3fff, URZ, 0xc0, !UPT ;  /* 0x00003fff06067892 */ /* 0x000fc4000f8ec0ff */
[----:B------:R-:W-:Y:S02]  /*41b0*/  ULEA.HI UR4, UR4, UR5, URZ, 0x6 ;  /* 0x0000000504047291 */ /* 0x000fe4000f8f30ff */
[----:B------:R-:W-:Y:S02]  /*41c0*/  USHF.R.U32.HI UR5, URZ, 0x4, UR7 ;  /* 0x00000004ff057899 */ /* 0x000fe40008011607 */
[----:B------:R-:W-:Y:S02]  /*41d0*/  USHF.R.S32.HI UR28, URZ, 0x6, UR4 ;  /* 0x00000006ff1c7899 */ /* 0x000fe40008011404 */
[----:B------:R-:W-:Y:S02]  /*41e0*/  ULOP3.LUT UR5, UR5, 0x3fff, URZ, 0xc0, !UPT ;  /* 0x00003fff05057892 */ /* 0x000fe4000f8ec0ff */
[----:B------:R-:W-:Y:S02]  /*41f0*/  UISETP.LT.AND UP0, UPT, UR28, 0x1, UPT ;  /* 0x000000011c00788c */ /* 0x000fe4000bf01270 */
[----:B------:R-:W-:-:S02]  /*4200*/  ULOP3.LUT UR20, UR6, 0x10000, URZ, 0xfc, !UPT ;  /* 0x0001000006147892 */ /* 0x000fc4000f8efcff */
[----:B------:R-:W-:Y:S02]  /*4210*/  USEL UR29, UR28, 0x1, !UP0 ;  /* 0x000000011c1d7887 */ /* 0x000fe4000c000000 */
[----:B------:R-:W-:Y:S02]  /*4220*/  ULOP3.LUT UR21, UR5, 0x10000, URZ, 0xfc, !UPT ;  /* 0x0001000005157892 */ /* 0x000fe4000f8efcff */
[----:B------:R-:W-:Y:S02]  /*4230*/  UIADD3 UR29, UPT, UPT, -UR29, URZ, URZ ;  /* 0x000000ff1d1d7290 */ /* 0x000fe4000fffe1ff */
[----:B----4-:R-:W-:Y:S01]  /*4240*/  UISETP.GE.AND UP4, UPT, UR8, 0x1, UPT ;  /* 0x000000010800788c */ /* 0x010fe2000bf86270 */
[----:B------:R-:W-:Y:S01]  /*4250*/  UMOV UR24, 0x0 ;  /* 0x0000000000187882 */ /* 0x000fe20000000000 */
[----:B------:R-:W-:Y:S01]  /*4260*/  UMOV UR25, 0x4100490 ;  /* 0x0410049000197882 */ /* 0x000fe20000000000 */
[----:B-1----:R-:W-:-:S15]  /*4270*/  R2UR UR30, R0 ;  /* 0x00000000001e72ca */ /* 0x002fde00000e0000 */
.L_x_90:
[----:B------:R-:W-:Y:S02]  /*4280*/  LEA R0, R10, UR17, 0x3 ;  /* 0x000000110a007c11 */ /* 0x000fe4000f8e18ff */
[----:B------:R-:W-:Y:S02]  /*4290*/  SHF.L.U32 R2, R9, 0x1f, RZ ;  /* 0x0000001f09027819 */ /* 0x000fe400000006ff */
[----:B------:R-:W-:Y:S01]  /*42a0*/  PLOP3.LUT P0, PT, PT, PT, UP4, 0x80, 0x8 ;  /* 0x000000000008781c */ /* 0x000fe20003f0f048 */
[----:B------:R-:W-:Y:S01]  /*42b0*/  VIADD R3, R0, 0x1e0 ;  /* 0x000001e000037836 */ /* 0x000fe20000000000 */
[----:B-1----:R-:W1:Y:S02]  /*42c0*/  SYNCS.PHASECHK.TRANS64.TRYWAIT P1, [R0+URZ+0x1d0], R2 ;  /* 0x0001d002000075a7 */ /* 0x002e6400080211ff */
[----:B-1-3--:R-:W-:Y:S09]  /*42d0*/  @!P1 BRA `(.L_x_84) ;  /* 0x0000004000209947 */ /* 0x00aff20003800000 */
.L_x_187:
[----:B------:R-:W-:Y:S01]  /*42e0*/  LEA R4, R10, UR17, 0x4 ;  /* 0x000000110a047c11 */ /* 0x000fe2000f8e20ff */
[----:B------:R-:W-:Y:S01]  /*42f0*/  @UP4 ULEA UR4, UR14, UR17, 0x3 ;  /* 0x000000110e044291 */ /* 0x000fe2000f8e18ff */
[----:B------:R-:W-:Y:S01]  /*4300*/  PLOP3.LUT P2, PT, PT, PT, PT, 0x80, 0x8 ;  /* 0x000000000008781c */ /* 0x000fe20003f4f070 */
[----:B------:R-:W-:Y:S01]  /*4310*/  ULEA UR23, UR22, UR17, 0x3 ;  /* 0x0000001116177291 */ /* 0x000fe2000f8e18ff */
[----:B------:R-:W-:Y:S02]  /*4320*/  PRMT R3, RZ, 0x654, R3 ;  /* 0x00000654ff037816 */ /* 0x000fe40000000003 */
[----:B------:R-:W2:Y:S01]  /*4330*/  LDS.128 R4, [R4+0x260] ;  /* 0x0002600004047984 */ /* 0x000ea20000000c00 */
[----:B-1----:R-:W-:Y:S02]  /*4340*/  @P0 SHF.L.U32 R2, R8, 0x1f, RZ ;  /* 0x0000001f08020819 */ /* 0x002fe400000006ff */
[----:B------:R-:W-:Y:S01]  /*4350*/  SHF.L.U32 R0, R11, 0x1f, RZ ;  /* 0x0000001f0b007819 */ /* 0x000fe200000006ff */
[----:B------:R-:W-:Y:S01]  /*4360*/  @!PT LDS RZ, [RZ] ;  /* 0x00000000fffff984 */ /* 0x000fe20000000800 */
[----:B------:R-:W-:Y:S01]  /*4370*/  @!PT LDS RZ, [RZ] ;  /* 0x00000000fffff984 */ /* 0x000fe20000000800 */
[----:B------:R-:W-:Y:S01]  /*4380*/  @!PT LDS RZ, [RZ] ;  /* 0x00000000fffff984 */ /* 0x000fe20000000800 */
[----:B------:R-:W-:Y:S01]  /*4390*/  @!PT LDS RZ, [RZ] ;  /* 0x00000000fffff984 */ /* 0x000fe20000000800 */
[----:B------:R1:W-:Y:S06]  /*43a0*/  MEMBAR.ALL.CTA ;  /* 0x0000000000007992 */ /* 0x0003ec0000008000 */
[----:B-1----:R-:W1:Y:S02]  /*43b0*/  FENCE.VIEW.ASYNC.S ;  /* 0x00000000000073c6 */ /* 0x002e640000000000 */
[----:B-1----:R1:W-:Y:S01]  /*43c0*/  SYNCS.ARRIVE.TRANS64.RED.A1T0 RZ, [R3+URZ], RZ ;  /* 0x000000ff03ff79a7 */ /* 0x0023e200081004ff */
[----:B------:R1:W3:Y:S01]  /*43d0*/  @P0 SYNCS.PHASECHK.TRANS64.TRYWAIT P2, [UR4], R2 ;  /* 0x00000002ff0005a7 */ /* 0x0002e20008041104 */
[----:B------:R-:W-:Y:S01]  /*43e0*/  ULEA.HI UR4, UR22, UR22, URZ, 0x1 ;  /* 0x0000001616047291 */ /* 0x000fe2000f8f08ff */
[----:B--2---:R-:W-:-:S03]  /*43f0*/  LOP3.LUT P1, RZ, R6, 0x1, RZ, 0xc0, !PT ;  /* 0x0000000106ff7812 */ /* 0x004fc6000782c0ff */
[----:B------:R-:W-:Y:S02]  /*4400*/  USHF.L.U32 UR18, UR4, 0x5, URZ ;  /* 0x0000000504127899 */ /* 0x000fe400080006ff */
[----:B------:R-:W-:Y:S02]  /*4410*/  ULOP3.LUT UR4, UR4, 0xffe, URZ, 0xc0, !UPT ;  /* 0x00000ffe04047892 */ /* 0x000fe4000f8ec0ff */
[----:B------:R-:W-:Y:S02]  /*4420*/  ULOP3.LUT UR18, UR18, 0xffffffc0, URZ, 0xc0, !UPT ;  /* 0xffffffc012127892 */ /* 0x000fe4000f8ec0ff */
[----:B------:R-:W-:Y:S02]  /*4430*/  UIADD3 UR4, UPT, UPT, -UR4, UR22, URZ ;  /* 0x0000001604047290 */ /* 0x000fe4000fffe1ff */
[----:B------:R-:W-:Y:S01]  /*4440*/  UIADD3 UR18, UPT, UPT, UR30, UR18, URZ ;  /* 0x000000121e127290 */ /* 0x000fe2000fffe0ff */
[----:B------:R-:W2:Y:S03]  /*4450*/  SYNCS.PHASECHK.TRANS64.TRYWAIT P0, [UR23+0x210], R0 ;  /* 0x00021000ff0075a7 */ /* 0x000ea60008001117 */
[----:B------:R-:W-:Y:S01]  /*4460*/  ULEA UR18, UR4, UR18, 0x14 ;  /* 0x0000001204127291 */ /* 0x000fe2000f8ea0ff */
[----:B-123--:R-:W-:Y:S11]  /*4470*/  @!P0 BRA `(.L_x_85) ;  /* 0x0000003c00cc8947 */ /* 0x00eff60003800000 */
.L_x_189:
[----:B------:R-:W-:Y:S01]  /*4480*/  IADD3 R10, PT, PT, R10, 0x1, RZ ;  /* 0x000000010a0a7810 */ /* 0x000fe20007ffe0ff */
[----:B------:R-:W-:Y:S06]  /*4490*/  BRA.U !UP4, `(.L_x_86) ;  /* 0x000000010c987547 */ /* 0x000fec000b800000 */
[----:B------:R-:W-:Y:S01]  /*44a0*/  UPLOP3.LUT UP2, UPT, UPT, UPT, UPT, 0x40, 0x4 ;  /* 0x000000000004789c */ /* 0x000fe20003f4e870 */
[----:B------:R-:W-:Y:S01]  /*44b0*/  UMOV UR16, UR29 ;  /* 0x0000001d00107c82 */ /* 0x000fe20008000000 */
[----:B------:R-:W-:Y:S01]  /*44c0*/  UMOV UR15, UR28 ;  /* 0x0000001c000f7c82 */ /* 0x000fe20008000000 */
[----:B------:R-:W-:-:S08]  /*44d0*/  UMOV UR6, UR14 ;  /* 0x0000000e00067c82 */ /* 0x000fd00008000000 */
.L_x_89:
[----:B------:R-:W-:Y:S02]  /*44e0*/  UIADD3 UR16, UPT, UPT, UR16, 0x1, URZ ;  /* 0x0000000110107890 */ /* 0x000fe4000fffe0ff */
[----:B--2---:R-:W-:Y:S02]  /*44f0*/  ULEA UR5, UR6, UR17, 0x3 ;  /* 0x0000001106057291 */ /* 0x004fe4000f8e18ff */
[----:B------:R-:W-:Y:S01]  /*4500*/  UISETP.NE.AND UP3, UPT, UR16, URZ, UPT ;  /* 0x000000ff1000728c */ /* 0x000fe2000bf65270 */
[----:B---3--:R-:W-:Y:S10]  /*4510*/  @P2 BRA `(.L_x_87) ;  /* 0x00000000000c2947 */ /* 0x008ff40003800000 */
[----:B-1----:R-:W-:Y:S04]  /*4520*/  SHF.L.U32 R2, R8, 0x1f, RZ ;  /* 0x0000001f08027819 */ /* 0x002fe800000006ff */
[----:B------:R-:W1:Y:S02]  /*4530*/  SYNCS.PHASECHK.TRANS64.TRYWAIT P0, [UR5], R2 ;  /* 0x00000002ff0075a7 */ /* 0x000e640008001105 */
[----:B-1----:R-:W-:Y:S05]  /*4540*/  @!P0 BRA `(.L_x_88) ;  /* 0x0000003c00b08947 */ /* 0x002fea0003800000 */
.L_x_87:
[----:B------:R-:W-:Y:S01]  /*4550*/  UISETP.NE.AND UP0, UPT, UR15, 0x1, UPT ;  /* 0x000000010f00788c */ /* 0x000fe2000bf05270 */
[----:B------:R-:W-:Y:S01]  /*4560*/  PLOP3.LUT P2, PT, PT, PT, PT, 0x80, 0x8 ;  /* 0x000000000008781c */ /* 0x000fe20003f4f070 */
[----:B------:R-:W-:Y:S02]  /*4570*/  UIADD3 UR4, UPT, UPT, UR6, 0x1, URZ ;  /* 0x0000000106047890 */ /* 0x000fe4000fffe0ff */
[----:B------:R-:W-:Y:S02]  /*4580*/  ULEA UR12, UR6, UR21, 0x8 ;  /* 0x00000015060c7291 */ /* 0x000fe4000f8e40ff */
[----:B------:R-:W-:Y:S01]  /*4590*/  UISETP.NE.AND UP1, UPT, UR4, 0x1b, UPT ;  /* 0x0000001b0400788c */ /* 0x000fe2000bf25270 */
[----:B------:R-:W-:Y:S01]  /*45a0*/  PLOP3.LUT P0, PT, PT, PT, UP0, 0x80, 0x8 ;  /* 0x000000000008781c */ /* 0x000fe20003f0f008 */
[----:B------:R-:W-:Y:S02]  /*45b0*/  UIADD3 UR10, UPT, UPT, UR12, 0x2, URZ ;  /* 0x000000020c0a7890 */ /* 0x000fe4000fffe0ff */
[----:B------:R-:W-:Y:S02]  /*45c0*/  USEL UR7, URZ, 0x1, UP1 ;  /* 0x00000001ff077887 */ /* 0x000fe40008800000 */
[----:B------:R-:W-:Y:S02]  /*45d0*/  USEL UR14, UR4, URZ, UP1 ;  /* 0x000000ff040e7287 */ /* 0x000fe40008800000 */
[----:B------:R-:W-:Y:S02]  /*45e0*/  UIADD3 UR15, UPT, UPT, UR15, -0x1, URZ ;  /* 0xffffffff0f0f7890 */ /* 0x000fe4000fffe0ff */
[----:B------:R-:W-:Y:S01]  /*45f0*/  @UP0 ULEA UR4, UR14, UR17, 0x3 ;  /* 0x000000110e040291 */ /* 0x000fe2000f8e18ff */
[----:B------:R-:W-:Y:S01]  /*4600*/  LOP3.LUT R8, R8, UR7, RZ, 0x3c, !PT ;  /* 0x0000000708087c12 */ /* 0x000fe2000f8e3cff */
[----:B------:R-:W-:Y:S01]  /*4610*/  UIADD3 UR7, UPT, UPT, UR5, 0xd8, URZ ;  /* 0x000000d805077890 */ /* 0x000fe2000fffe0ff */
[----:B------:R-:W-:Y:S02]  /*4620*/  UMOV UR13, 0x80004020 ;  /* 0x80004020000d7882 */ /* 0x000fe40000000000 */
[----:B-1----:R-:W-:Y:S01]  /*4630*/  @P0 SHF.L.U32 R0, R8, 0x1f, RZ ;  /* 0x0000001f08000819 */ /* 0x002fe200000006ff */
[----:B------:R-:W-:Y:S01]  /*4640*/  UMOV UR5, 0x80004020 ;  /* 0x8000402000057882 */ /* 0x000fe20000000000 */
[----:B------:R-:W-:Y:S01]  /*4650*/  UMOV UR11, 0x80004020 ;  /* 0x80004020000b7882 */ /* 0x000fe20000000000 */
[----:B------:R-:W-:Y:S01]  /*4660*/  UMOV UR9, 0x80004020 ;  /* 0x8000402000097882 */ /* 0x000fe20000000000 */
[----:B------:R2:W3:Y:S01]  /*4670*/  @P0 SYNCS.PHASECHK.TRANS64.TRYWAIT P2, [UR4], R0 ;  /* 0x00000000ff0005a7 */ /* 0x0004e20008041104 */
[----:B------:R-:W-:Y:S03]  /*4680*/  ULEA UR4, UR6, UR20, 0x8 ;  /* 0x0000001406047291 */ /* 0x000fe6000f8e40ff */
[----:B------:R-:W-:Y:S01]  /*4690*/  UMOV UR6, UR14 ;  /* 0x0000000e00067c82 */ /* 0x000fe20008000000 */
[----:B------:R-:W-:Y:S05]  /*46a0*/  UIADD3 UR8, UPT, UPT, UR4, 0x2, URZ ;  /* 0x0000000204087890 */ /* 0x000fea000fffe0ff */
[----:B------:R2:W-:Y:S01]  /*46b0*/  UTCQMMA gdesc[UR4], gdesc[UR12], tmem[UR18], tmem[UR26], idesc[UR27], UP2 ;  /* 0x00ff1a0c040075ea */ /* 0x0005e20009000312 */
[----:B------:R-:W-:Y:S03]  /*46c0*/  UPLOP3.LUT UP2, UPT, UPT, UPT, UPT, 0x80, 0x8 ;  /* 0x000000000008789c */ /* 0x000fe60003f4f070 */
[----:B------:R2:W-:Y:S01]  /*46d0*/  UTCQMMA gdesc[UR8], gdesc[UR10], tmem[UR18], tmem[UR24], idesc[UR25], UPT ;  /* 0x00ff180a080075ea */ /* 0x0005e2000b800312 */
[----:B------:R2:W-:Y:S01]  /*46e0*/  UTCBAR.MULTICAST [UR7], URZ, UR19 ;  /* 0x000000ff070073e9 */ /* 0x0005e20008000813 */
[----:B------:R-:W-:Y:S06]  /*46f0*/  BRA.U UP3, `(.L_x_89) ;  /* 0xfffffffd03787547 */ /* 0x000fec000b83ffff */
.L_x_86:
[----:B--2---:R-:W-:Y:S01]  /*4700*/  UIADD3 UR4, UPT, UPT, UR22, 0x1, URZ ;  /* 0x0000000116047890 */ /* 0x004fe2000fffe0ff */
[C---:B------:R-:W-:Y:S01]  /*4710*/  ISETP.NE.AND P0, PT, R10.reuse, 0x2, PT ;  /* 0x000000020a00780c */ /* 0x040fe20003f05270 */
[----:B------:R-:W-:Y:S02]  /*4720*/  UIADD3 UR5, UPT, UPT, UR23, 0x1f0, URZ ;  /* 0x000001f017057890 */ /* 0x000fe4000fffe0ff */
[----:B------:R-:W-:Y:S01]  /*4730*/  UISETP.NE.AND UP0, UPT, UR4, 0x4, UPT ;  /* 0x000000040400788c */ /* 0x000fe2000bf05270 */
[----:B-1----:R-:W-:Y:S02]  /*4740*/  SEL R0, RZ, 0x1, P0 ;  /* 0x00000001ff007807 */ /* 0x002fe40000000000 */
[----:B------:R-:W-:Y:S01]  /*4750*/  SEL R10, R10, RZ, P0 ;  /* 0x000000ff0a0a7207 */ /* 0x000fe20000000000 */
[----:B------:R-:W-:Y:S01]  /*4760*/  USEL UR6, URZ, 0x1, UP0 ;  /* 0x00000001ff067887 */ /* 0x000fe20008000000 */
[----:B------:R-:W-:Y:S01]  /*4770*/  LOP3.LUT R9, R9, R0, RZ, 0x3c, !PT ;  /* 0x0000000009097212 */ /* 0x000fe200078e3cff */
[----:B------:R-:W-:Y:S01]  /*4780*/  USEL UR22, UR4, URZ, UP0 ;  /* 0x000000ff04167287 */ /* 0x000fe20008000000 */
[----:B------:R1:W-:Y:S03]  /*4790*/  UTCBAR [UR5], URZ ;  /* 0x000000ff050073e9 */ /* 0x0003e600080000ff */
[----:B------:R-:W-:Y:S01]  /*47a0*/  LOP3.LUT R11, R11, UR6, RZ, 0x3c, !PT ;  /* 0x000000060b0b7c12 */ /* 0x000fe2000f8e3cff */
[----:B------:R-:W-:Y:S07]  /*47b0*/  @P1 BRA `(.L_x_90) ;  /* 0xfffffff800b01947 */ /* 0x000fee000383ffff */
[----:B------:R-:W2:Y:S01]  /*47c0*/  S2UR UR8, SR_CgaCtaId ;  /* 0x00000000000879c3 */ /* 0x000ea20000008800 */
[----:B------:R-:W-:Y:S01]  /*47d0*/  ELECT P0, URZ, PT ;  /* 0x0000000000ff782f */ /* 0x000fe20003800000 */
[----:B------:R-:W-:Y:S01]  /*47e0*/  IMAD.MOV.U32 R0, RZ, RZ, 0x1 ;  /* 0x00000001ff007424 */ /* 0x000fe200078e00ff */
[----:B------:R-:W-:Y:S01]  /*47f0*/  UIADD3 UR17, UPT, UPT, UR17, 0x210, URZ ;  /* 0x0000021011117890 */ /* 0x000fe2000fffe0ff */
[----:B------:R-:W-:Y:S01]  /*4800*/  SHF.L.U32 R2, R11, 0x1f, RZ ;  /* 0x0000001f0b027819 */ /* 0x000fe200000006ff */
[----:B------:R-:W-:-:S03]  /*4810*/  UMOV UR4, 0x40 ;  /* 0x0000004000047882 */ /* 0x000fc60000000000 */
[----:B------:R-:W-:Y:S01]  /*4820*/  UVIRTCOUNT.DEALLOC.SMPOOL 0x80 ;  /* 0x000000800000784c */ /* 0x000fe20000000000 */
[----:B--2---:R-:W-:Y:S02]  /*4830*/  ULEA UR8, UR8, UR4, 0x18 ;  /* 0x0000000408087291 */ /* 0x004fe4000f8ec0ff */
[----:B------:R-:W-:-:S07]  /*4840*/  ULEA UR4, UR22, UR17, 0x3 ;  /* 0x0000001116047291 */ /* 0x000fce000f8e18ff */
[----:B------:R2:W-:Y:S02]  /*4850*/  @P0 STS.U8 [UR8+0x1c], R0 ;  /* 0x00001c00ff000988 */ /* 0x0005e40008000008 */
[----:B------:R-:W4:Y:S02]  /*4860*/  SYNCS.PHASECHK.TRANS64.TRYWAIT P0, [UR4], R2 ;  /* 0x00000002ff0075a7 */ /* 0x000f240008001104 */
[----:B--2-4-:R-:W-:Y:S05]  /*4870*/  @!P0 BRA `(.L_x_91) ;  /* 0x0000003800fc8947 */ /* 0x014fea0003800000 */
.L_x_192:
[----:B------:R-:W-:-:S04]  /*4880*/  UIADD3 UR4, UPT, UPT, UR22, 0x1, URZ ;  /* 0x0000000116047890 */ /* 0x000fc8000fffe0ff */
[----:B------:R-:W-:-:S04]  /*4890*/  UISETP.NE.AND UP0, UPT, UR4, 0x4, UPT ;  /* 0x000000040400788c */ /* 0x000fc8000bf05270 */
[----:B------:R-:W-:Y:S02]  /*48a0*/  USEL UR6, URZ, 0x1, UP0 ;  /* 0x00000001ff067887 */ /* 0x000fe40008000000 */
[----:B------:R-:W-:-:S04]  /*48b0*/  USEL UR4, UR4, URZ, UP0 ;  /* 0x000000ff04047287 */ /* 0x000fc80008000000 */
[----:B-1----:R-:W-:Y:S01]  /*48c0*/  ULEA UR5, UR4, UR17, 0x3 ;  /* 0x0000001104057291 */ /* 0x002fe2000f8e18ff */
[----:B--2---:R-:W-:-:S04]  /*48d0*/  LOP3.LUT R2, R11, UR6, RZ, 0x3c, !PT ;  /* 0x000000060b027c12 */ /* 0x004fc8000f8e3cff */
[----:B------:R-:W-:-:S04]  /*48e0*/  SHF.L.U32 R3, R2, 0x1f, RZ ;  /* 0x0000001f02037819 */ /* 0x000fc800000006ff */
[----:B------:R-:W1:Y:S02]  /*48f0*/  SYNCS.PHASECHK.TRANS64.TRYWAIT P0, [UR5], R3 ;  /* 0x00000003ff0075a7 */ /* 0x000e640008001105 */
[----:B-1----:R-:W-:Y:S05]  /*4900*/  @!P0 BRA `(.L_x_92) ;  /* 0x0000003800f08947 */ /* 0x002fea0003800000 */
.L_x_194:
        /* <DEDUP_REMOVED lines=9> */
.L_x_196:
[----:B------:R-:W-:-:S04]  /*49a0*/  UIADD3 UR4, UPT, UPT, UR4, 0x1, URZ ;  /* 0x0000000104047890 */ /* 0x000fc8000fffe0ff */
[----:B------:R-:W-:-:S04]  /*49b0*/  UISETP.NE.AND UP0, UPT, UR4, 0x4, UPT ;  /* 0x000000040400788c */ /* 0x000fc8000bf05270 */
[----:B------:R-:W-:Y:S02]  /*49c0*/  USEL UR5, URZ, 0x1, UP0 ;  /* 0x00000001ff057887 */ /* 0x000fe40008000000 */
[----:B------:R-:W-:-:S04]  /*49d0*/  USEL UR4, UR4, URZ, UP0 ;  /* 0x000000ff04047287 */ /* 0x000fc80008000000 */
[----:B------:R-:W-:Y:S01]  /*49e0*/  ULEA UR4, UR4, UR17, 0x3 ;  /* 0x0000001104047291 */ /* 0x000fe2000f8e18ff */
[----:B------:R-:W-:-:S04]  /*49f0*/  LOP3.LUT R2, R2, UR5, RZ, 0x3c, !PT ;  /* 0x0000000502027c12 */ /* 0x000fc8000f8e3cff */
[----:B------:R-:W-:-:S04]  /*4a00*/  SHF.L.U32 R2, R2, 0x1f, RZ ;  /* 0x0000001f02027819 */ /* 0x000fc800000006ff */
[----:B------:R-:W2:Y:S02]  /*4a10*/  SYNCS.PHASECHK.TRANS64.TRYWAIT P0, [UR4], R2 ;  /* 0x00000002ff0075a7 */ /* 0x000ea40008001104 */
[----:B--2---:R-:W-:Y:S05]  /*4a20*/  @!P0 BRA `(.L_x_94) ;  /* 0x0000003800d88947 */ /* 0x004fea0003800000 */
.L_x_198:
[----:B------:R-:W-:Y:S01]  /*4a30*/  NOP ;  /* 0x0000000000007918 */ /* 0x000fe20000000000 */
[----:B-1----:R-:W1:Y:S01]  /*4a40*/  LDS R0, [UR8+0x14] ;  /* 0x00001408ff007984 */ /* 0x002e620008000800 */
[----:B------:R-:W-:Y:S01]  /*4a50*/  ULOP3.LUT UR4, UR30, 0xffff, URZ, 0xc0, !UPT ;  /* 0x0000ffff1e047892 */ /* 0x000fe2000f8ec0ff */
[----:B------:R-:W-:Y:S01]  /*4a60*/  UMOV UR5, 0xffff ;  /* 0x0000ffff00057882 */ /* 0x000fe20000000000 */
[----:B------:R-:W-:Y:S02]  /*4a70*/  UMOV UR6, 0x1 ;  /* 0x0000000100067882 */ /* 0x000fe40000000000 */
[----:B------:R-:W-:-:S04]  /*4a80*/  USHF.R.U32.HI UR4, URZ, 0x5, UR4 ;  /* 0x00000005ff047899 */ /* 0x000fc80008011604 */
[----:B------:R-:W-:Y:S02]  /*4a90*/  USHF.L.U32 UR5, UR5, UR4, URZ ;  /* 0x0000000405057299 */ /* 0x000fe400080006ff */
[----:B------:R-:W-:-:S04]  /*4aa0*/  USHF.L.U32 UR4, UR6, UR4, URZ ;  /* 0x0000000406047299 */ /* 0x000fc800080006ff */
[----:B-1----:R-:W-:-:S04]  /*4ab0*/  LOP3.LUT R0, R0, UR5, RZ, 0xc0, !PT ;  /* 0x0000000500007c12 */ /* 0x002fc8000f8ec0ff */
[----:B------:R-:W-:-:S13]  /*4ac0*/  ISETP.NE.AND P0, PT, R0, UR5, PT ;  /* 0x0000000500007c0c */ /* 0x000fda000bf05270 */
[----:B------:R-:W-:Y:S05]  /*4ad0*/  @P0 BRA `(.L_x_95) ;  /* 0x0000000000580947 */ /* 0x000fea0003800000 */
[----:B------:R-:W1:Y:S02]  /*4ae0*/  LDS R0, [UR8+0x18] ;  /* 0x00001808ff007984 */ /* 0x000e640008000800 */
[----:B-1----:R-:W-:-:S04]  /*4af0*/  LOP3.LUT R0, R0, UR4, RZ, 0xc0, !PT ;  /* 0x0000000400007c12 */ /* 0x002fc8000f8ec0ff */
[----:B------:R-:W-:-:S13]  /*4b00*/  ISETP.NE.AND P0, PT, R0, UR4, PT ;  /* 0x0000000400007c0c */ /* 0x000fda000bf05270 */
[----:B------:R-:W-:Y:S05]  /*4b10*/  @P0 BRA `(.L_x_96) ;  /* 0x00000000003c0947 */ /* 0x000fea0003800000 */
[----:B------:R-:W1:Y:S01]  /*4b20*/  S2R R2, SR_LANEID ;  /* 0x0000000000027919 */ /* 0x000e620000000000 */
[----:B------:R-:W-:-:S06]  /*4b30*/  ULOP3.LUT UR5, URZ, UR5, URZ, 0x33, !UPT ;  /* 0x00000005ff057292 */ /* 0x000fcc000f8e33ff */
[----:B------:R-:W-:-:S04]  /*4b40*/  IMAD.U32 R0, RZ, RZ, UR5 ;  /* 0x00000005ff007e24 */ /* 0x000fc8000f8e00ff */
[----:B------:R2:W4:Y:S02]  /*4b50*/  REDUX UR7, R0 ;  /* 0x00000000000773c4 */ /* 0x0005240000000000 */
[----:B------:R1:W-:Y:S01]  /*4b60*/  UTCATOMSWS.AND URZ, UR5 ;  /* 0x0000000500ff79e3 */ /* 0x0003e20008000000 */
[----:B--2---:R-:W-:Y:S01]  /*4b70*/  LOP3.LUT R0, RZ, UR4, RZ, 0x33, !PT ;  /* 0x00000004ff007c12 */ /* 0x004fe2000f8e33ff */
[----:B------:R-:W-:Y:S02]  /*4b80*/  VOTEU.ANY UR4, UPT, PT ;  /* 0x0000000000047886 */ /* 0x000fe400038e0100 */
[----:B------:R-:W-:Y:S02]  /*4b90*/  UFLO.U32 UR4, UR4 ;  /* 0x00000004000472bd */ /* 0x000fe400080e0000 */
[----:B------:R-:W2:Y:S04]  /*4ba0*/  REDUX UR6, R0 ;  /* 0x00000000000673c4 */ /* 0x000ea80000000000 */
[----:B-1----:R-:W-:-:S02]  /*4bb0*/  ISETP.EQ.U32.AND P0, PT, R2, UR4, PT ;  /* 0x0000000402007c0c */ /* 0x002fc4000bf02070 */
[----:B----4-:R-:W-:-:S11]  /*4bc0*/  MOV R2, UR7 ;  /* 0x0000000700027c02 */ /* 0x010fd60008000f00 */
[----:B------:R1:W-:Y:S01]  /*4bd0*/  @P0 ATOMS.AND RZ, [UR8+0x14], R2 ;  /* 0x00001402ffff098c */ /* 0x0003e2000a800008 */
[----:B--2---:R-:W-:-:S05]  /*4be0*/  IMAD.U32 R0, RZ, RZ, UR6 ;  /* 0x00000006ff007e24 */ /* 0x004fca000f8e00ff */
[----:B------:R1:W-:Y:S01]  /*4bf0*/  @P0 ATOMS.AND RZ, [UR8+0x18], R0 ;  /* 0x00001800ffff098c */ /* 0x0003e2000a800008 */
[----:B------:R-:W-:Y:S05]  /*4c00*/  BRA `(.L_x_97) ;  /* 0x0000000000147947 */ /* 0x000fea0003800000 */
.L_x_96:
[----:B------:R-:W-:Y:S02]  /*4c10*/  MOV R2, 0x4c30 ;  /* 0x00004c3000027802 */ /* 0x000fe40000000f00 */
[----:B---3-5:R-:W-:Y:S05]  /*4c20*/  CALL.REL.NOINC `($__internal_0_$__cuda_sm10x_tcgen05_guardrail_trap_col_being_dealloced_not_returned_by_alloc) ;  /* 0x0000003800f47944 */ /* 0x028fea0003c00000 */
[----:B------:R-:W-:Y:S05]  /*4c30*/  BRA `(.L_x_97) ;  /* 0x0000000000087947 */ /* 0x000fea0003800000 */
.L_x_95:
[----:B------:R-:W-:Y:S02]  /*4c40*/  MOV R2, 0x4c60 ;  /* 0x00004c6000027802 */ /* 0x000fe40000000f00 */
[----:B---3-5:R-:W-:Y:S05]  /*4c50*/  CALL.REL.NOINC `($__internal_2_$__cuda_sm10x_tcgen05_guardrail_trap_unallocated_columns_being_dealloced) ;  /* 0x0000003c00007944 */ /* 0x028fea0003c00000 */
.L_x_97:
[----:B------:R-:W-:Y:S01]  /*4c60*/  NOP ;  /* 0x0000000000007918 */ /* 0x000fe20000000000 */
[----:B------:R-:W-:Y:S05]  /*4c70*/  EXIT ;  /* 0x000000000000794d */ /* 0x000fea0003800000 */
.L_x_79:
[----:B------:R-:W-:-:S09]  /*4c80*/  UISETP.NE.OR UP0, UPT, UR22, 0x3, !UP3 ;  /* 0x000000031600788c */ /* 0x000fd2000df05670 */
[----:B------:R-:W-:Y:S05]  /*4c90*/  BRA.U UP0, `(.L_x_98) ;  /* 0x0000000d00087547 */ /* 0x000fea000b800000 */
[----:B------:R-:W1:Y:S01]  /*4ca0*/  LDCU UR26, c[0x0][0x370] ;  /* 0x00006e00ff1a77ac */ /* 0x000e620008000800 */
[----:B------:R-:W2:Y:S01]  /*4cb0*/  LDC.64 R16, c[0x0][0x348] ;  /* 0x0000d200ff107b82 */ /* 0x000ea20000000a00 */
[----:B------:R-:W-:Y:S02]  /*4cc0*/  HFMA2 R13, -RZ, RZ, 0, 0 ;  /* 0x00000000ff0d7431 */ /* 0x000fe400000001ff */
[----:B------:R-:W-:Y:S01]  /*4cd0*/  IMAD.MOV.U32 R15, RZ, RZ, 0x1 ;  /* 0x00000001ff0f7424 */ /* 0x000fe200078e00ff */
[----:B------:R-:W1:Y:S01]  /*4ce0*/  LDCU.128 UR28, c[0x0][0xb10] ;  /* 0x00016200ff1c77ac */ /* 0x000e620008000c00 */
[----:B------:R-:W-:Y:S01]  /*4cf0*/  IMAD.MOV.U32 R14, RZ, RZ, RZ ;  /* 0x000000ffff0e7224 */ /* 0x000fe200078e00ff */
[----:B------:R-:W-:Y:S01]  /*4d00*/  MOV R12, 0x1000 ;  /* 0x00001000000c7802 */ /* 0x000fe20000000f00 */
[----:B------:R-:W3:Y:S01]  /*4d10*/  LDCU UR25, c[0x0][0x374] ;  /* 0x00006e80ff1977ac */ /* 0x000ee20008000800 */
[----:B------:R-:W4:Y:S01]  /*4d20*/  LDC.64 R2, c[0x0][0x888] ;  /* 0x00022200ff027b82 */ /* 0x000f220000000a00 */
[----:B------:R-:W3:Y:S01]  /*4d30*/  LDCU UR16, c[0x0][0xb0c] ;  /* 0x00016180ff1077ac */ /* 0x000ee20008000800 */
[----:B------:R-:W2:Y:S06]  /*4d40*/  LDCU UR35, c[0x0][0xb20] ;  /* 0x00016400ff2377ac */ /* 0x000eac0008000800 */
[----:B------:R-:W4:Y:S01]  /*4d50*/  LDC.64 R4, c[0x0][0x890] ;  /* 0x00022400ff047b82 */ /* 0x000f220000000a00 */
[----:B------:R-:W2:Y:S01]  /*4d60*/  LDCU UR4, c[0x0][0xb30] ;  /* 0x00016600ff0477ac */ /* 0x000ea20008000800 */
[----:B------:R-:W-:Y:S01]  /*4d70*/  UMOV UR17, 0x400 ;  /* 0x0000040000117882 */ /* 0x000fe20000000000 */
[----:B-1----:R-:W-:-:S02]  /*4d80*/  UIMAD.WIDE.U32 UR32, UR26, UR28, URZ ;  /* 0x0000001c1a2072a5 */ /* 0x002fc4000f8e00ff */
[----:B---3--:R-:W-:Y:S02]  /*4d90*/  UIMAD.WIDE.U32 UR6, UR25, UR31, URZ ;  /* 0x0000001f190672a5 */ /* 0x008fe4000f8e00ff */
[----:B------:R-:W-:Y:S02]  /*4da0*/  ULEA UR17, UR48, UR17, 0x18 ;  /* 0x0000001130117291 */ /* 0x000fe4000f8ec0ff */
[----:B------:R-:W-:Y:S02]  /*4db0*/  UPLOP3.LUT UP3, UPT, UPT, UPT, UPT, 0x40, 0x4 ;  /* 0x000000000004789c */ /* 0x000fe40003f6e870 */
[----:B------:R-:W-:Y:S01]  /*4dc0*/  UIADD3 UR5, UPT, UPT, UR17, 0x1b0, URZ ;  /* 0x000001b011057890 */ /* 0x000fe2000fffe0ff */
[----:B------:R-:W-:Y:S01]  /*4dd0*/  UMOV UR32, UR33 ;  /* 0x0000002100207c82 */ /* 0x000fe20008000000 */
[----:B------:R-:W-:Y:S01]  /*4de0*/  UMOV UR27, UR7 ;  /* 0x00000007001b7c82 */ /* 0x000fe20008000000 */
[----:B------:R-:W-:Y:S02]  /*4df0*/  UISETP.GE.AND UP0, UPT, UR40, 0x1, UPT ;  /* 0x000000012800788c */ /* 0x000fe4000bf06270 */
[----:B------:R-:W-:Y:S01]  /*4e00*/  UISETP.NE.AND UP4, UPT, UR40, 0x1, UPT ;  /* 0x000000012800788c */ /* 0x000fe2000bf85270 */
[----:B------:R-:W1:Y:S01]  /*4e10*/  LDCU.64 UR14, c[0x0][0xb28] ;  /* 0x00016500ff0e77ac */ /* 0x000e620008000a00 */
[----:B------:R-:W-:-:S02]  /*4e20*/  UISETP.NE.AND UP6, UPT, UR16, 0x1, UPT ;  /* 0x000000011000788c */ /* 0x000fc4000bfc5270 */
[----:B------:R-:W-:Y:S02]  /*4e30*/  UISETP.NE.AND UP5, UPT, UR30, 0x1, UPT ;  /* 0x000000011e00788c */ /* 0x000fe4000bfa5270 */
[----:B------:R-:W-:Y:S02]  /*4e40*/  UPRMT UR48, UR48, 0x654, UR5 ;  /* 0x0000065430307896 */ /* 0x000fe40008000005 */
[----:B------:R-:W-:Y:S02]  /*4e50*/  USHF.R.U32.HI UR32, URZ, UR29, UR32 ;  /* 0x0000001dff207299 */ /* 0x000fe40008011620 */
[----:B--2---:R-:W-:Y:S02]  /*4e60*/  USHF.R.U32.HI UR27, URZ, UR35, UR27 ;  /* 0x00000023ff1b7299 */ /* 0x004fe4000801161b */
[----:B------:R-:W-:-:S11]  /*4e70*/  UISETP.NE.AND UP2, UPT, UR4, 0x1, UPT ;  /* 0x000000010400788c */ /* 0x000fd6000bf45270 */
.L_x_106:
[C---:B------:R-:W-:Y:S02]  /*4e80*/  LEA R7, R14.reuse, UR17, 0x3 ;  /* 0x000000110e077c11 */ /* 0x040fe4000f8e18ff */
[----:B------:R-:W-:Y:S02]  /*4e90*/  SHF.L.U32 R0, R13, 0x1f, RZ ;  /* 0x0000001f0d007819 */ /* 0x000fe400000006ff */
[----:B------:R-:W-:Y:S02]  /*4ea0*/  LEA R8, R14, UR17, 0x4 ;  /* 0x000000110e087c11 */ /* 0x000fe4000f8e20ff */
[----:B--2---:R-:W2:Y:S02]  /*4eb0*/  SYNCS.PHASECHK.TRANS64.TRYWAIT P0, [R7+URZ+0x1d0], R0 ;  /* 0x0001d000070075a7 */ /* 0x004ea400080011ff */
[----:B--2---:R-:W-:Y:S05]  /*4ec0*/  @!P0 BRA `(.L_x_99) ;  /* 0x0000003400c88947 */ /* 0x004fea0003800000 */
.L_x_199:
[----:B------:R-:W3:Y:S01]  /*4ed0*/  LDS.128 R8, [R8+0x260] ;  /* 0x0002600008087984 */ /* 0x000ee20000000c00 */
[----:B------:R-:W-:Y:S01]  /*4ee0*/  UISETP.GE.AND UP0, UPT, UR40, 0x1, UPT ;  /* 0x000000012800788c */ /* 0x000fe2000bf06270 */
[----:B------:R-:W-:Y:S01]  /*4ef0*/  @!PT LDS RZ, [RZ] ;  /* 0x00000000fffff984 */ /* 0x000fe20000000800 */
[----:B------:R-:W-:Y:S01]  /*4f00*/  @!PT LDS RZ, [RZ] ;  /* 0x00000000fffff984 */ /* 0x000fe20000000800 */
[----:B------:R-:W-:Y:S01]  /*4f10*/  @!PT LDS RZ, [RZ] ;  /* 0x00000000fffff984 */ /* 0x000fe20000000800 */
[----:B------:R-:W-:Y:S01]  /*4f20*/  @!PT LDS RZ, [RZ] ;  /* 0x00000000fffff984 */ /* 0x000fe20000000800 */
[----:B------:R1:W-:Y:S06]  /*4f30*/  MEMBAR.ALL.CTA ;  /* 0x0000000000007992 */ /* 0x0003ec0000008000 */
[----:B-1----:R-:W1:Y:S01]  /*4f40*/  FENCE.VIEW.ASYNC.S ;  /* 0x00000000000073c6 */ /* 0x002e620000000000 */
[----:B---3--:R-:W-:Y:S11]  /*4f50*/  LOP3.LUT P0, RZ, R10, 0x1, RZ, 0xc0, !PT ;  /* 0x000000010aff7812 */ /* 0x008ff6000780c0ff */
[----:B------:R-:W-:Y:S02]  /*4f60*/  @!UPT UIADD3 URZ, UPT, UPT, URZ, URZ, URZ ;  /* 0x000000fffffff290 */ /* 0x000fe4000fffe0ff */
[----:B-1----:R-:W-:Y:S01]  /*4f70*/  VOTEU.ANY UP1, P0 ;  /* 0x0000000000ff7886 */ /* 0x002fe20000020100 */
[----:B------:R-:W-:Y:S11]  /*4f80*/  PLOP3.LUT P0, PT, PT, PT, UP1, 0x80, 0x8 ;  /* 0x000000000008781c */ /* 0x000ff60003f0f018 */
[----:B------:R-:W-:Y:S02]  /*4f90*/  @!UPT UIADD3 URZ, UPT, UPT, URZ, URZ, URZ ;  /* 0x000000fffffff290 */ /* 0x000fe4000fffe0ff */
[----:B--2---:R-:W-:Y:S02]  /*4fa0*/  @P0 SHF.R.U32.HI R0, RZ, 0x10, R9 ;  /* 0x00000010ff000819 */ /* 0x004fe40000011609 */
[----:B------:R-:W-:Y:S02]  /*4fb0*/  @P0 MOV R6, R8 ;  /* 0x0000000800060202 */ /* 0x000fe40000000f00 */
[----:B------:R-:W-:Y:S01]  /*4fc0*/  @P0 R2UR UR4, R0 ;  /* 0x00000000000402ca */ /* 0x000fe200000e0000 */
[----:B------:R-:W-:Y:S01]  /*4fd0*/  VIADD R0, R7, 0x1e0 ;  /* 0x000001e007007836 */ /* 0x000fe20000000000 */
[----:B------:R-:W-:Y:S02]  /*4fe0*/  @P0 LOP3.LUT R8, R9, 0xffff, RZ, 0xc0, !PT ;  /* 0x0000ffff09080812 */ /* 0x000fe400078ec0ff */
[----:B------:R-:W-:Y:S02]  /*4ff0*/  @P0 R2UR UR6, R6 ;  /* 0x00000000060602ca */ /* 0x000fe400000e0000 */
[----:B------:R-:W-:Y:S02]  /*5000*/  PRMT R0, RZ, 0x654, R0 ;  /* 0x00000654ff007816 */ /* 0x000fe40000000000 */
[----:B------:R-:W-:Y:S02]  /*5010*/  @P0 R2UR UR5, R8 ;  /* 0x00000000080502ca */ /* 0x000fe400000e0000 */
[----:B------:R1:W-:Y:S03]  /*5020*/  SYNCS.ARRIVE.TRANS64.RED.A1T0 RZ, [R0+URZ], RZ ;  /* 0x000000ff00ff79a7 */ /* 0x0003e600081004ff */
[----:B------:R-:W-:Y:S04]  /*5030*/  @UP1 UMOV UR24, UR4 ;  /* 0x0000000400181c82 */ /* 0x000fe80008000000 */
[----:B------:R-:W-:Y:S04]  /*5040*/  @UP1 UMOV UR13, UR6 ;  /* 0x00000006000d1c82 */ /* 0x000fe80008000000 */
[----:B------:R-:W-:Y:S01]  /*5050*/  @UP1 UMOV UR7, UR5 ;  /* 0x0000000500071c82 */ /* 0x000fe20008000000 */
[----:B------:R-:W-:Y:S05]  /*5060*/  BRA.U !UP0, `(.L_x_100) ;  /* 0x0000000108a47547 */ /* 0x000fea000b800000 */
[----:B------:R-:W-:Y:S02]  /*5070*/  UIMAD.WIDE.U32 UR10, UR7, UR31, URZ ;  /* 0x0000001f070a72a5 */ /* 0x000fe4000f8e00ff */
[----:B------:R-:W-:Y:S02]  /*5080*/  UIMAD.WIDE.U32 UR18, UR13, UR28, URZ ;  /* 0x0000001c0d1272a5 */ /* 0x000fe4000f8e00ff */
[----:B------:R-:W-:Y:S02]  /*5090*/  USEL UR4, UR25, UR27, !UP5 ;  /* 0x0000001b19047287 */ /* 0x000fe4000e800000 */
[----:B------:R-:W-:Y:S02]  /*50a0*/  USEL UR8, UR26, UR32, !UP6 ;  /* 0x000000201a087287 */ /* 0x000fe4000f000000 */
[----:B------:R-:W-:Y:S02]  /*50b0*/  UIMAD.WIDE.U32 UR20, UR4, UR14, URZ ;  /* 0x0000000e041472a5 */ /* 0x000fe4000f8e00ff */
[----:B------:R-:W-:Y:S01]  /*50c0*/  UIMAD.WIDE.U32 UR22, UR8, UR14, URZ ;  /* 0x0000000e081672a5 */ /* 0x000fe2000f8e00ff */
[----:B------:R-:W-:Y:S02]  /*50d0*/  UMOV UR5, UR11 ;  /* 0x0000000b00057c82 */ /* 0x000fe40008000000 */
[----:B------:R-:W-:Y:S03]  /*50e0*/  USHF.R.U32.HI UR6, URZ, UR35, UR5 ;  /* 0x00000023ff067299 */ /* 0x000fe60008011605 */
[----:B------:R-:W-:Y:S01]  /*50f0*/  UMOV UR5, UR19 ;  /* 0x0000001300057c82 */ /* 0x000fe20008000000 */
[----:B------:R-:W-:Y:S02]  /*5100*/  USEL UR6, UR7, UR6, !UP5 ;  /* 0x0000000607067287 */ /* 0x000fe4000e800000 */
[----:B------:R-:W-:Y:S02]  /*5110*/  USHF.R.U32.HI UR9, URZ, UR29, UR5 ;  /* 0x0000001dff097299 */ /* 0x000fe40008011605 */
[----:B------:R-:W-:Y:S01]  /*5120*/  UIMAD.WIDE.U32 UR10, UR6, UR14, URZ ;  /* 0x0000000e060a72a5 */ /* 0x000fe2000f8e00ff */
[----:B------:R-:W-:Y:S02]  /*5130*/  UMOV UR5, UR21 ;  /* 0x0000001500057c82 */ /* 0x000fe40008000000 */
[----:B------:R-:W-:Y:S03]  /*5140*/  @UP4 USHF.R.U32.HI UR4, URZ, UR15, UR5 ;  /* 0x0000000fff044299 */ /* 0x000fe60008011605 */
[----:B------:R-:W-:Y:S01]  /*5150*/  UMOV UR5, UR23 ;  /* 0x0000001700057c82 */ /* 0x000fe20008000000 */
[----:B------:R-:W-:Y:S02]  /*5160*/  UIMAD UR4, UR40, UR4, URZ ;  /* 0x00000004280472a4 */ /* 0x000fe4000f8e02ff */
[----:B------:R-:W-:Y:S02]  /*5170*/  @UP4 USHF.R.U32.HI UR8, URZ, UR15, UR5 ;  /* 0x0000000fff084299 */ /* 0x000fe40008011605 */
[----:B------:R-:W-:Y:S02]  /*5180*/  USEL UR5, UR13, UR9, !UP6 ;  /* 0x000000090d057287 */ /* 0x000fe4000f000000 */
[----:B------:R-:W-:Y:S02]  /*5190*/  UIMAD UR9, UR40, UR8, URZ ;  /* 0x00000008280972a4 */ /* 0x000fe4000f8e02ff */
[----:B------:R-:W-:Y:S03]  /*51a0*/  UISETP.GE.AND UP0, UPT, UR6, UR4, UPT ;  /* 0x000000040600728c */ /* 0x000fe6000bf06270 */
[----:B------:R-:W-:Y:S01]  /*51b0*/  UMOV UR4, UR11 ;  /* 0x0000000b00047c82 */ /* 0x000fe20008000000 */
[----:B------:R-:W-:Y:S02]  /*51c0*/  UISETP.GE.OR UP0, UPT, UR5, UR9, UP0 ;  /* 0x000000090500728c */ /* 0x000fe40008706670 */
[----:B------:R-:W-:Y:S02]  /*51d0*/  USHF.R.U32.HI UR4, URZ, UR15, UR4 ;  /* 0x0000000fff047299 */ /* 0x000fe40008011604 */
[----:B------:R-:W-:Y:S02]  /*51e0*/  UIMAD.WIDE.U32 UR10, UR5, UR14, URZ ;  /* 0x0000000e050a72a5 */ /* 0x000fe4000f8e00ff */
[----:B------:R-:W-:Y:S04]  /*51f0*/  USEL UR12, UR6, UR4, !UP4 ;  /* 0x00000004060c7287 */ /* 0x000fe8000e000000 */
[----:B------:R-:W-:Y:S01]  /*5200*/  UIADD3 UR9, UPT, UPT, -UR12, URZ, URZ ;  /* 0x000000ff0c097290 */ /* 0x000fe2000fffe1ff */
[----:B------:R-:W-:Y:S02]  /*5210*/  @!UP0 UMOV UR4, UR11 ;  /* 0x0000000b00048c82 */ /* 0x000fe40008000000 */
[----:B------:R-:W-:Y:S02]  /*5220*/  @!UP0 USHF.R.U32.HI UR4, URZ, UR15, UR4 ;  /* 0x0000000fff048299 */ /* 0x000fe40008011604 */
[----:B------:R-:W-:Y:S02]  /*5230*/  UIMAD UR9, UR40, UR9, UR6 ;  /* 0x00000009280972a4 */ /* 0x000fe4000f8e0206 */
[----:B------:R-:W-:Y:S04]  /*5240*/  @!UP0 USEL UR4, UR5, UR4, !UP4 ;  /* 0x0000000405048287 */ /* 0x000fe8000e000000 */
[----:B------:R-:W-:Y:S02]  /*5250*/  @!UP0 UIMAD UR9, UR8, UR9, UR4 ;  /* 0x00000009080982a4 */ /* 0x000fe4000f8e0204 */
[----:B------:R-:W-:Y:S02]  /*5260*/  @!UP0 UIADD3 UR10, UPT, UPT, UR12, -UR4, URZ ;  /* 0x800000040c0a8290 */ /* 0x000fe4000fffe0ff */
[----:B------:R-:W-:Y:S02]  /*5270*/  UIADD3 UR4, UPT, UPT, -UR5, URZ, URZ ;  /* 0x000000ff05047290 */ /* 0x000fe4000fffe1ff */
[----:B------:R-:W-:Y:S02]  /*5280*/  UIADD3 UR8, UPT, UPT, -UR6, URZ, URZ ;  /* 0x000000ff06087290 */ /* 0x000fe4000fffe1ff */
[----:B------:R-:W-:Y:S02]  /*5290*/  @!UP0 UIMAD UR6, UR10, UR40, UR5 ;  /* 0x000000280a0682a4 */ /* 0x000fe4000f8e0205 */
[----:B------:R-:W-:Y:S02]  /*52a0*/  UIMAD UR13, UR16, UR4, UR13 ;  /* 0x00000004100d72a4 */ /* 0x000fe4000f8e020d */
[----:B------:R-:W-:Y:S01]  /*52b0*/  UIMAD UR7, UR30, UR8, UR7 ;  /* 0x000000081e0772a4 */ /* 0x000fe2000f8e0207 */
[----:B------:R-:W-:Y:S02]  /*52c0*/  @!UP0 UMOV UR5, UR9 ;  /* 0x0000000900058c82 */ /* 0x000fe40008000000 */
[----:B------:R-:W-:Y:S02]  /*52d0*/  UIMAD UR13, UR5, UR16, UR13 ;  /* 0x00000010050d72a4 */ /* 0x000fe4000f8e020d */
[----:B------:R-:W-:Y:S11]  /*52e0*/  UIMAD UR7, UR6, UR30, UR7 ;  /* 0x0000001e060772a4 */ /* 0x000ff6000f8e0207 */
[----:B------:R-:W-:Y:S01]  /*52f0*/  @!UPT UIADD3 URZ, UPT, UPT, URZ, URZ, URZ ;  /* 0x000000fffffff290 */ /* 0x000fe2000fffe0ff */
.L_x_100:
[----:B------:R-:W2:Y:S01]  /*5300*/  @!UP2 LDCU.128 UR20, c[0x0][0xb10] ;  /* 0x00016200ff14a7ac */ /* 0x000ea20008000c00 */
[C---:B----4-:R-:W-:Y:S02]  /*5310*/  ISETP.NE.U32.AND P1, PT, R4.reuse, RZ, PT ;  /* 0x000000ff0400720c */ /* 0x050fe40003f25070 */
[----:B------:R-:W-:Y:S02]  /*5320*/  ISETP.NE.U32.AND P0, PT, R4, RZ, PT ;  /* 0x000000ff0400720c */ /* 0x000fe40003f05070 */
[C---:B------:R-:W-:Y:S02]  /*5330*/  ISETP.NE.AND.EX P1, PT, R5.reuse, RZ, PT, P1 ;  /* 0x000000ff0500720c */ /* 0x040fe40003f25310 */
[----:B------:R-:W-:Y:S01]  /*5340*/  ISETP.NE.AND.EX P0, PT, R5, RZ, PT, P0 ;  /* 0x000000ff0500720c */ /* 0x000fe20003f05300 */
[----:B------:R-:W3:Y:S01]  /*5350*/  @!UP2 LDCU UR5, c[0x0][0xb0c] ;  /* 0x00016180ff05a7ac */ /* 0x000ee20008000800 */
[----:B------:R-:W-:Y:S01]  /*5360*/  SHF.L.U32 R6, R15, 0x1f, RZ ;  /* 0x0000001f0f067819 */ /* 0x000fe200000006ff */
[----:B--2---:R-:W-:Y:S07]  /*5370*/  UIMAD.WIDE.U32 UR8, UR13, UR20, URZ ;  /* 0x000000140d0872a5 */ /* 0x004fee000f8e00ff */
[----:B------:R-:W-:Y:S01]  /*5380*/  @!UP2 UMOV UR4, UR9 ;  /* 0x000000090004ac82 */ /* 0x000fe20008000000 */
[----:B---3--:R-:W-:Y:S02]  /*5390*/  @!UP2 UISETP.NE.AND UP0, UPT, UR5, 0x1, UPT ;  /* 0x000000010500a88c */ /* 0x008fe4000bf05270 */
[----:B------:R-:W-:Y:S02]  /*53a0*/  @!UP2 USHF.R.U32.HI UR4, URZ, UR21, UR4 ;  /* 0x00000015ff04a299 */ /* 0x000fe40008011604 */
[----:B------:R-:W-:Y:S02]  /*53b0*/  UIMAD.WIDE.U32 UR8, UR7, UR23, URZ ;  /* 0x00000017070872a5 */ /* 0x000fe4000f8e00ff */
[----:B------:R-:W-:Y:S02]  /*53c0*/  @!UP2 USEL UR10, UR13, UR4, !UP0 ;  /* 0x000000040d0aa287 */ /* 0x000fe4000c000000 */
[----:B------:R-:W-:Y:S03]  /*53d0*/  @!UP2 UISETP.NE.AND UP0, UPT, UR22, 0x1, UPT ;  /* 0x000000011600a88c */ /* 0x000fe6000bf05270 */
[----:B------:R-:W-:Y:S02]  /*53e0*/  @!UP2 UMOV UR6, UR9 ;  /* 0x000000090006ac82 */ /* 0x000fe40008000000 */
[----:B------:R-:W2:Y:S02]  /*53f0*/  @!UP2 LDCU UR4, c[0x0][0xb20] ;  /* 0x00016400ff04a7ac */ /* 0x000ea40008000800 */
[----:B--2---:R-:W-:Y:S04]  /*5400*/  @!UP2 USHF.R.U32.HI UR6, URZ, UR4, UR6 ;  /* 0x00000004ff06a299 */ /* 0x004fe80008011606 */
[----:B------:R-:W-:Y:S04]  /*5410*/  @!UP2 USEL UR6, UR7, UR6, !UP0 ;  /* 0x000000060706a287 */ /* 0x000fe8000c000000 */
[----:B------:R-:W-:Y:S02]  /*5420*/  @!UP2 UIADD3 UR4, UPT, UPT, -UR10, UR6, URZ ;  /* 0x000000060a04a290 */ /* 0x000fe4000fffe1ff */
[----:B------:R-:W-:Y:S02]  /*5430*/  @!UP2 UIADD3 UR6, UPT, UPT, UR10, -UR6, URZ ;  /* 0x800000060a06a290 */ /* 0x000fe4000fffe0ff */
[----:B------:R-:W-:Y:S02]  /*5440*/  @!UP2 UIMAD UR13, UR4, UR5, UR13 ;  /* 0x00000005040da2a4 */ /* 0x000fe4000f8e020d */
[----:B------:R-:W-:Y:S01]  /*5450*/  @!UP2 UIMAD UR7, UR6, UR22, UR7 ;  /* 0x000000160607a2a4 */ /* 0x000fe2000f8e0207 */
[----:B------:R-:W-:Y:S11]  /*5460*/  BRA.U UP3, `(.L_x_101) ;  /* 0x0000000103107547 */ /* 0x000ff6000b800000 */
[----:B------:R-:W-:Y:S04]  /*5470*/  MOV R7, UR34 ;  /* 0x0000002200077c02 */ /* 0x000fe80008000f00 */
[----:B------:R-:W-:Y:S04]  /*5480*/  SHF.L.U32 R7, R7, 0x1f, RZ ;  /* 0x0000001f07077819 */ /* 0x000fe800000006ff */
[----:B------:R-:W2:Y:S02]  /*5490*/  SYNCS.PHASECHK.TRANS64.TRYWAIT P2, [UR17+0x1c8], R7 ;  /* 0x0001c807ff0075a7 */ /* 0x000ea40008041111 */
[----:B--2---:R-:W-:Y:S05]  /*54a0*/  @!P2 BRA `(.L_x_102) ;  /* 0x000000300064a947 */ /* 0x004fea0003800000 */
.L_x_101:
[----:B------:R-:W-:Y:S05]  /*54b0*/  @!P1 BRA `(.L_x_103) ;  /* 0x0000000000309947 */ /* 0x000fea0003800000 */
[----:B------:R-:W-:Y:S01]  /*54c0*/  ISETP.NE.U32.AND P1, PT, R2, RZ, PT ;  /* 0x000000ff0200720c */ /* 0x000fe20003f25070 */
[----:B------:R-:W2:Y:S01]  /*54d0*/  LDCU.64 UR4, c[0x0][0x358] ;  /* 0x00006b00ff0477ac */ /* 0x000ea20008000a00 */
[----:B------:R-:W-:Y:S02]  /*54e0*/  IMAD.MOV.U32 R79, RZ, RZ, 0x1 ;  /* 0x00000001ff4f7424 */ /* 0x000fe400078e00ff */
[----:B------:R-:W-:Y:S11]  /*54f0*/  ISETP.NE.AND.EX P1, PT, R3, RZ, PT, P1 ;  /* 0x000000ff0300720c */ /* 0x000ff60003f25310 */
[----:B------:R-:W-:Y:S02]  /*5500*/  @!UPT UIADD3 URZ, UPT, UPT, URZ, URZ, URZ ;  /* 0x000000fffffff290 */ /* 0x000fe4000fffe0ff */
[----:B------:R-:W3:Y:S01]  /*5510*/  @P1 LDC.64 R8, c[0x0][0x888] ;  /* 0x00022200ff081b82 */ /* 0x000ee20000000a00 */
[----:B-1----:R-:W-:Y:S04]  /*5520*/  @P1 IMAD R0, R4, UR36, RZ ;  /* 0x0000002404001c24 */ /* 0x002fe8000f8e02ff */
[----:B---3--:R-:W-:Y:S04]  /*5530*/  @P1 IMAD.WIDE R8, R0, 0x4, R8 ;  /* 0x0000000400081825 */ /* 0x008fe800078e0208 */
[----:B------:R-:W-:Y:S01]  /*5540*/  HFMA2 R0, -RZ, RZ, 0, 5.9604644775390625e-08 ;  /* 0x00000001ff007431 */ /* 0x000fe200000001ff */
[----:B--2--5:R2:W5:Y:S04]  /*5550*/  @P1 LDG.E R39, desc[UR4][R8.64] ;  /* 0x0000000408271981 */ /* 0x024568000c1e1900 */
[----:B------:R-:W-:Y:S01]  /*5560*/  @!P1 PRMT R79, R0, 0x7610, R79 ;  /* 0x00007610004f9816 */ /* 0x000fe2000000004f */
[----:B--2---:R-:W3:Y:S06]  /*5570*/  @!P1 LDC R39, c[0x0][0x880] ;  /* 0x00022000ff279b82 */ /* 0x004eec0000000800 */
.L_x_103:
[----:B---3-5:R-:W-:Y:S01]  /*5580*/  @!P0 FSETP.EQ.AND P1, PT, R39, RZ, PT ;  /* 0x000000ff2700820b */ /* 0x028fe20003f22000 */
[----:B------:R-:W-:Y:S01]  /*5590*/  @!UPT UIADD3 URZ, UPT, UPT, URZ, URZ, URZ ;  /* 0x000000fffffff290 */ /* 0x000fe2000fffe0ff */
[----:B------:R-:W-:Y:S11]  /*55a0*/  @!P0 BRA `(.L_x_104) ;  /* 0x0000000000188947 */ /* 0x000ff60003800000 */
[----:B------:R-:W-:Y:S02]  /*55b0*/  LOP3.LUT P0, RZ, R79, 0xff, RZ, 0xc0, !PT ;  /* 0x000000ff4fff7812 */ /* 0x000fe4000780c0ff */
[----:B------:R-:W-:Y:S04]  /*55c0*/  ISETP.NE.U32.AND P1, PT, R2, RZ, PT ;  /* 0x000000ff0200720c */ /* 0x000fe80003f25070 */
[----:B------:R-:W-:Y:S04]  /*55d0*/  ISETP.NE.AND.EX P1, PT, R3, RZ, PT, P1 ;  /* 0x000000ff0300720c */ /* 0x000fe80003f25310 */
[----:B------:R-:W-:Y:S03]  /*55e0*/  PLOP3.LUT P1, PT, P1, PT, PT, 0x8, 0x80 ;  /* 0x000000000080781c */ /* 0x000fe60000f2e170 */
[----:B------:R-:W-:Y:S11]  /*55f0*/  @P0 FSETP.EQ.AND P1, PT, R39, RZ, PT ;  /* 0x000000ff2700020b */ /* 0x000ff60003f22000 */
[----:B------:R-:W-:Y:S02]  /*5600*/  @!UPT UIADD3 URZ, UPT, UPT, URZ, URZ, URZ ;  /* 0x000000fffffff290 */ /* 0x000fe4000fffe0ff */
.L_x_104:
[----:B------:R-:W2:Y:S01]  /*5610*/  SYNCS.PHASECHK.TRANS64.TRYWAIT P0, [UR17+0x1b8], R6 ;  /* 0x0001b806ff0075a7 */ /* 0x000ea20008001111 */
[----:B------:R-:W-:Y:S02]  /*5620*/  ELECT P2, URZ, PT ;  /* 0x0000000000ff782f */ /* 0x000fe40003840000 */
[----:B------:R-:W-:Y:S01]  /*5630*/  IADD3 R14, PT, PT, R14, 0x1, RZ ;  /* 0x000000010e0e7810 */ /* 0x000fe20007ffe0ff */
[----:B--2---:R-:W-:Y:S10]  /*5640*/  @!P0 BRA `(.L_x_105) ;  /* 0x0000003000148947 */ /* 0x004ff40003800000 */
.L_x_202:
[----:B------:R-:W-:Y:S01]  /*5650*/  PLOP3.LUT P1, PT, P1, P2, PT, 0xf2, 0x2f ;  /* 0x00000000002f781c */ /* 0x000fe20000f25e72 */
[----:B------:R-:W-:Y:S01]  /*5660*/  UMOV UR18, 0x0 ;  /* 0x0000000000127882 */ /* 0x000fe20000000000 */
[----:B------:R-:W-:Y:S01]  /*5670*/  UMOV UR19, 0x10000000 ;  /* 0x1000000000137882 */ /* 0x000fe20000000000 */
[----:B------:R-:W-:Y:S01]  /*5680*/  UMOV UR12, UR36 ;  /* 0x00000024000c7c82 */ /* 0x000fe20008000000 */
[----:B------:R-:W-:Y:S01]  /*5690*/  LOP3.LUT R15, R15, 0x1, RZ, 0x3c, !PT ;  /* 0x000000010f0f7812 */ /* 0x000fe200078e3cff */
[----:B------:R-:W-:Y:S01]  /*56a0*/  UPLOP3.LUT UP3, UPT, UPT, UPT, UPT, 0x80, 0x8 ;  /* 0x000000000008789c */ /* 0x000fe20003f6f070 */
[----:B------:R-:W-:Y:S07]  /*56b0*/  UMOV UR36, UR24 ;  /* 0x0000001800247c82 */ /* 0x000fee0008000000 */
[----:B-1----:R-:W-:Y:S01]  /*56c0*/  @!P1 IADD3 R6, P0, PT, R16, 0x580, RZ ;  /* 0x0000058010069810 */ /* 0x002fe20007f1e0ff */
[----:B------:R-:W-:Y:S03]  /*56d0*/  VOTEU.ALL UP0, P1 ;  /* 0x0000000000ff7886 */ /* 0x000fe60000800000 */
[----:B------:R-:W-:Y:S01]  /*56e0*/  @!P1 R2UR UR5, R6 ;  /* 0x00000000060592ca */ /* 0x000fe200000e0000 */
[----:B------:R-:W-:Y:S01]  /*56f0*/  @!P1 IMAD.X R0, RZ, RZ, R17, P0 ;  /* 0x000000ffff009224 */ /* 0x000fe200000e0611 */
[----:B------:R-:W-:Y:S01]  /*5700*/  @!UP0 USHF.L.U32 UR10, UR45, 0x6, URZ ;  /* 0x000000062d0a8899 */ /* 0x000fe200080006ff */
[----:B------:R-:W-:Y:S01]  /*5710*/  ISETP.NE.AND P0, PT, R14, 0x2, PT ;  /* 0x000000020e00780c */ /* 0x000fe20003f05270 */
[----:B------:R-:W-:Y:S02]  /*5720*/  @!UP0 USHF.L.U32 UR11, UR46, 0x6, URZ ;  /* 0x000000062e0b8899 */ /* 0x000fe400080006ff */
[----:B------:R-:W-:Y:S01]  /*5730*/  @!P1 R2UR UR4, R0 ;  /* 0x00000000000492ca */ /* 0x000fe200000e0000 */
[----:B------:R-:W-:Y:S01]  /*5740*/  @!UP0 UIADD3 UR8, UPT, UPT, UR17, 0x400, URZ ;  /* 0x0000040011088890 */ /* 0x000fe2000fffe0ff */
[----:B------:R-:W-:Y:S01]  /*5750*/  SEL R0, RZ, 0x1, P0 ;  /* 0x00000001ff007807 */ /* 0x000fe20000000000 */
[----:B------:R-:W-:Y:S01]  /*5760*/  @!UP0 UIADD3 UR9, UPT, UPT, UR17, 0x1b0, URZ ;  /* 0x000001b011098890 */ /* 0x000fe2000fffe0ff */
[----:B------:R-:W-:Y:S01]  /*5770*/  SEL R14, R14, RZ, P0 ;  /* 0x000000ff0e0e7207 */ /* 0x000fe20000000000 */
[----:B------:R-:W-:Y:S01]  /*5780*/  VOTEU.ALL UP0, P1 ;  /* 0x0000000000ff7886 */ /* 0x000fe20000800000 */
[----:B------:R-:W-:Y:S01]  /*5790*/  LOP3.LUT R13, R13, R0, RZ, 0x3c, !PT ;  /* 0x000000000d0d7212 */ /* 0x000fe200078e3cff */
[----:B------:R-:W-:Y:S01]  /*57a0*/  IMAD.U32 R6, RZ, RZ, UR5 ;  /* 0x00000005ff067e24 */ /* 0x000fe2000f8e00ff */
[----:B------:R-:W-:Y:S02]  /*57b0*/  UIADD3 UR45, UPT, UPT, UR7, UR57, URZ ;  /* 0x00000039072d7290 */ /* 0x000fe4000fffe0ff */
[----:B------:R-:W-:Y:S03]  /*57c0*/  UIADD3 UR46, UPT, UPT, UR13, UR60, URZ ;  /* 0x0000003c0d2e7290 */ /* 0x000fe6000fffe0ff */
[----:B------:R-:W-:Y:S01]  /*57d0*/  IMAD.U32 R7, RZ, RZ, UR4 ;  /* 0x00000004ff077e24 */ /* 0x000fe2000f8e00ff */
[----:B------:R-:W-:Y:S04]  /*57e0*/  @!P1 R2UR UR4, R6 ;  /* 0x00000000060492ca */ /* 0x000fe800000e0000 */
[----:B------:R-:W-:Y:S11]  /*57f0*/  @!P1 R2UR UR5, R7 ;  /* 0x00000000070592ca */ /* 0x000ff600000e0000 */
[----:B------:R-:W-:Y:S02]  /*5800*/  @!UPT UIADD3 URZ, UPT, UPT, URZ, URZ, URZ ;  /* 0x000000fffffff290 */ /* 0x000fe4000fffe0ff */
[----:B------:R2:W-:Y:S01]  /*5810*/  @!UP0 UTMALDG.3D [UR8], [UR4], desc[UR18] ;  /* 0x00001208040085b4 */ /* 0x0005e20008011000 */
[----:B------:R2:W-:Y:S01]  /*5820*/  @!P1 SYNCS.ARRIVE.TRANS64.RED.A0TR RZ, [UR17+0x1b0], R12 ;  /* 0x0001b00cffff99a7 */ /* 0x0005e20008300411 */
[----:B------:R-:W-:Y:S01]  /*5830*/  SYNCS.ARRIVE.TRANS64.RED.A1T0 RZ, [UR48], RZ ;  /* 0x000000ffffff79a7 */ /* 0x000fe20008100430 */
[----:B------:R-:W-:Y:S05]  /*5840*/  BRA.U UP1, `(.L_x_106) ;  /* 0xfffffff5018c7547 */ /* 0x000fea000b83ffff */
[----:B------:R-:W-:Y:S07]  /*5850*/  MOV R0, UR17 ;  /* 0x0000001100007c02 */ /* 0x000fee0008000f00 */
.L_x_107:
[----:B-1----:R-:W-:-:S04]  /*5860*/  SHF.L.U32 R2, R15, 0x1f, RZ ;  /* 0x0000001f0f027819 */ /* 0x002fc800000006ff */
[----:B------:R1:W3:Y:S03]  /*5870*/  SYNCS.PHASECHK.TRANS64.TRYWAIT P0, [R0+URZ+0x1b8], R2 ;  /* 0x0001b802000075a7 */ /* 0x0002e600080011ff */
[----:B---3--:R-:W-:Y:S05]  /*5880*/  @!P0 NANOSLEEP.SYNCS 0x989680 ;  /* 0x009896800000895d */ /* 0x008fea0003900000 */
[----:B------:R-:W3:Y:S02]  /*5890*/  @!P0 SYNCS.PHASECHK.TRANS64 P0, [R0+URZ+0x1b8], R2 ;  /* 0x0001b802000085a7 */ /* 0x000ee400080010ff */
[----:B--23--:R-:W-:Y:S05]  /*58a0*/  @P0 EXIT ;  /* 0x000000000000094d */ /* 0x00cfea0003800000 */
[----:B------:R-:W-:Y:S05]  /*58b0*/  BRA `(.L_x_107) ;  /* 0xfffffffc00e87947 */ /* 0x000fea000383ffff */
.L_x_98:
[----:B------:R-:W-:-:S06]  /*58c0*/  UISETP.GE.AND UP0, UPT, UR22, 0x4, UPT ;  /* 0x000000041600788c */ /* 0x000fcc000bf06270 */
[----:B------:R-:W-:-:S13]  /*58d0*/  PLOP3.LUT P0, PT, PT, PT, UP0, 0x80, 0x8 ;  /* 0x000000000008781c */ /* 0x000fda0003f0f008 */
[----:B------:R-:W-:Y:S05]  /*58e0*/  @!P0 EXIT ;  /* 0x000000000000894d */ /* 0x000fea0003800000 */
[----:B------:R-:W-:Y:S01]  /*58f0*/  BAR.SYNC.DEFER_BLOCKING 0x6, 0xa0 ;  /* 0x0182800000007b1d */ /* 0x000fe20000010000 */
[C---:B------:R-:W-:Y:S02]  /*5900*/  IMAD.SHL.U32 R7, R76.reuse, 0x40, RZ ;  /* 0x000000404c077824 */ /* 0x040fe400078e00ff */
[----:B------:R-:W-:Y:S02]  /*5910*/  HFMA2 R81, -RZ, RZ, 0, 0 ;  /* 0x00000000ff517431 */ /* 0x000fe400000001ff */
[C---:B------:R-:W-:Y:S01]  /*5920*/  IMAD.SHL.U32 R4, R76.reuse, 0x20, RZ ;  /* 0x000000204c047824 */ /* 0x040fe200078e00ff */
[----:B------:R-:W-:Y:S01]  /*5930*/  CS2R R82, SRZ ;  /* 0x0000000000527805 */ /* 0x000fe2000001ff00 */
[----:B------:R-:W-:Y:S01]  /*5940*/  IMAD.SHL.U32 R6, R76, 0x2, RZ ;  /* 0x000000024c067824 */ /* 0x000fe200078e00ff */
[----:B------:R-:W-:Y:S01]  /*5950*/  UMOV UR44, 0x400 ;  /* 0x00000400002c7882 */ /* 0x000fe20000000000 */
[----:B------:R-:W-:Y:S01]  /*5960*/  LOP3.LUT R5, R7, 0x180, RZ, 0xc0, !PT ;  /* 0x0000018007057812 */ /* 0x000fe200078ec0ff */
[----:B------:R-:W-:Y:S01]  /*5970*/  ULEA UR44, UR48, UR44, 0x18 ;  /* 0x0000002c302c7291 */ /* 0x000fe2000f8ec0ff */
[----:B------:R-:W-:Y:S01]  /*5980*/  LOP3.LUT R4, R4, 0xc00, RZ, 0xc0, !PT ;  /* 0x00000c0004047812 */ /* 0x000fe200078ec0ff */
[----:B------:R-:W1:Y:S01]  /*5990*/  LDC.64 R72, c[0x0][0x888] ;  /* 0x00022200ff487b82 */ /* 0x000e620000000a00 */
[----:B------:R-:W-:Y:S01]  /*59a0*/  LOP3.LUT R6, R5, 0x20, R6, 0xf8, !PT ;  /* 0x0000002005067812 */ /* 0x000fe200078ef806 */
[----:B------:R-:W-:Y:S01]  /*59b0*/  IMAD.SHL.U32 R5, R76, 0x8, RZ ;  /* 0x000000084c057824 */ /* 0x000fe200078e00ff */
[----:B------:R-:W-:Y:S01]  /*59c0*/  LOP3.LUT R4, R4, 0x40, R7, 0xf8, !PT ;  /* 0x0000004004047812 */ /* 0x000fe200078ef807 */
[----:B------:R-:W-:Y:S01]  /*59d0*/  IMAD.U32 R37, R76, 0x10000, RZ ;  /* 0x000100004c257824 */ /* 0x000fe200078e00ff */
[----:B------:R-:W-:Y:S01]  /*59e0*/  UIADD3 UR4, UPT, UPT, UR44, 0x1400, URZ ;  /* 0x000014002c047890 */ /* 0x000fe2000fffe0ff */
[----:B------:R-:W-:Y:S01]  /*59f0*/  IMAD.MOV.U32 R36, RZ, RZ, RZ ;  /* 0x000000ffff247224 */ /* 0x000fe200078e00ff */
[----:B------:R-:W-:Y:S01]  /*5a00*/  LOP3.LUT R5, R6, 0x30, R5, 0x78, !PT ;  /* 0x0000003006057812 */ /* 0x000fe200078e7805 */
[----:B------:R-:W2:Y:S01]  /*5a10*/  LDC.64 R74, c[0x0][0x890] ;  /* 0x00022400ff4a7b82 */ /* 0x000ea20000000a00 */
[----:B------:R-:W-:Y:S01]  /*5a20*/  LOP3.LUT R4, R4, 0x200, R7, 0xf8, !PT ;  /* 0x0000020004047812 */ /* 0x000fe200078ef807 */
[----:B------:R-:W-:Y:S01]  /*5a30*/  IMAD.MOV.U32 R84, RZ, RZ, RZ ;  /* 0x000000ffff547224 */ /* 0x000fe200078e00ff */
[----:B------:R-:W-:Y:S01]  /*5a40*/  LOP3.LUT R37, R37, 0x600000, RZ, 0xc0, !PT ;  /* 0x0060000025257812 */ /* 0x000fe200078ec0ff */
[----:B------:R-:W-:Y:S01]  /*5a50*/  IMAD.U32 R85, RZ, RZ, UR4 ;  /* 0x00000004ff557e24 */ /* 0x000fe2000f8e00ff */
[----:B------:R-:W-:Y:S01]  /*5a60*/  LOP3.LUT R78, R4, R5, RZ, 0xfc, !PT ;  /* 0x00000005044e7212 */ /* 0x000fe200078efcff */
[----:B------:R-:W3:Y:S01]  /*5a70*/  LDS R0, [UR44+0x280] ;  /* 0x0002802cff007984 */ /* 0x000ee20008000800 */
[----:B------:R-:W-:Y:S01]  /*5a80*/  IMAD.SHL.U32 R4, R76, 0x10, RZ ;  /* 0x000000104c047824 */ /* 0x000fe200078e00ff */
[----:B------:R-:W4:Y:S01]  /*5a90*/  LDC.64 R70, c[0x0][0x8b0] ;  /* 0x00022c00ff467b82 */ /* 0x000f220000000a00 */
[----:B------:R-:W-:Y:S01]  /*5aa0*/  IADD3 R77, PT, PT, R78, UR44, RZ ;  /* 0x0000002c4e4d7c10 */ /* 0x000fe2000fffe0ff */
[----:B------:R-:W1:Y:S02]  /*5ab0*/  LDCU UR50, c[0x0][0x370] ;  /* 0x00006e00ff3277ac */ /* 0x000e640008000800 */
[----:B------:R-:W-:Y:S01]  /*5ac0*/  LOP3.LUT R4, R4, 0x20, RZ, 0xc0, !PT ;  /* 0x0000002004047812 */ /* 0x000fe200078ec0ff */
[----:B------:R-:W1:Y:S03]  /*5ad0*/  LDCU.64 UR62, c[0x0][0x348] ;  /* 0x00006900ff3e77ac */ /* 0x000e660008000a00 */
[----:B------:R-:W1:Y:S01]  /*5ae0*/  LDC.64 R68, c[0x0][0x8a8] ;  /* 0x00022a00ff447b82 */ /* 0x000e620000000a00 */
[----:B------:R-:W-:Y:S01]  /*5af0*/  IADD3 R77, PT, PT, -R4, 0x400, R77 ;  /* 0x00000400044d7810 */ /* 0x000fe20007ffe14d */
[----:B------:R-:W1:Y:S01]  /*5b00*/  LDCU UR41, c[0x0][0xb0c] ;  /* 0x00016180ff2977ac */ /* 0x000e620008000800 */
[----:B------:R-:W1:Y:S01]  /*5b10*/  LDCU UR39, c[0x0][0xb30] ;  /* 0x00016600ff2777ac */ /* 0x000e620008000800 */
[----:B------:R-:W1:Y:S01]  /*5b20*/  LDCU.64 UR58, c[0x0][0x888] ;  /* 0x00011100ff3a77ac */ /* 0x000e620008000a00 */
[----:B------:R-:W1:Y:S01]  /*5b30*/  LDCU.64 UR42, c[0x0][0xb28] ;  /* 0x00016500ff2a77ac */ /* 0x000e620008000a00 */
[----:B------:R-:W1:Y:S01]  /*5b40*/  LDCU.128 UR52, c[0x0][0xb10] ;  /* 0x00016200ff3477ac */ /* 0x000e620008000c00 */
[----:B------:R-:W1:Y:S01]  /*5b50*/  LDCU UR49, c[0x0][0x374] ;  /* 0x00006e80ff3177ac */ /* 0x000e620008000800 */
[----:B------:R-:W-:Y:S01]  /*5b60*/  UIADD3 UR56, UPT, UPT, UR44, 0x400, URZ ;  /* 0x000004002c387890 */ /* 0x000fe2000fffe0ff */
[----:B---3--:R-:W-:-:S11]  /*5b70*/  IMAD.IADD R37, R0, 0x1, R37 ;  /* 0x0000000100257824 */ /* 0x008fd600078e0225 */
.L_x_125:
[----:B------:R-:W-:Y:S02]  /*5b80*/  LEA R3, R81, UR44, 0x3 ;  /* 0x0000002c51037c11 */ /* 0x000fe4000f8e18ff */
[----:B------:R-:W-:Y:S02]  /*5b90*/  SHF.L.U32 R0, R83, 0x1f, RZ ;  /* 0x0000001f53007819 */ /* 0x000fe400000006ff */
[----:B-1----:R-:W-:Y:S02]  /*5ba0*/  LEA R4, R81, UR44, 0x4 ;  /* 0x0000002c51047c11 */ /* 0x002fe4000f8e20ff */
[----:B------:R-:W3:Y:S02]  /*5bb0*/  SYNCS.PHASECHK.TRANS64.TRYWAIT P0, [R3+URZ+0x1d0], R0 ;  /* 0x0001d000030075a7 */ /* 0x000ee400080011ff */
[----:B--23--:R-:W-:Y:S05]  /*5bc0*/  @!P0 BRA `(.L_x_108) ;  /* 0x0000002800cc8947 */ /* 0x00cfea0003800000 */
.L_x_203:
[----:B------:R-:W1:Y:S01]  /*5bd0*/  LDS.128 R4, [R4+0x260] ;  /* 0x0002600004047984 */ /* 0x000e620000000c00 */
[----:B------:R-:W-:Y:S01]  /*5be0*/  UISETP.GE.AND UP0, UPT, UR40, 0x1, UPT ;  /* 0x000000012800788c */ /* 0x000fe2000bf06270 */
[----:B------:R-:W-:Y:S01]  /*5bf0*/  @!PT LDS RZ, [RZ] ;  /* 0x00000000fffff984 */ /* 0x000fe20000000800 */
[----:B------:R-:W-:Y:S01]  /*5c00*/  @!PT LDS RZ, [RZ] ;  /* 0x00000000fffff984 */ /* 0x000fe20000000800 */
[----:B------:R-:W-:Y:S01]  /*5c10*/  @!PT LDS RZ, [RZ] ;  /* 0x00000000fffff984 */ /* 0x000fe20000000800 */
[----:B------:R-:W-:Y:S01]  /*5c20*/  @!PT LDS RZ, [RZ] ;  /* 0x00000000fffff984 */ /* 0x000fe20000000800 */
[----:B------:R2:W-:Y:S06]  /*5c30*/  MEMBAR.ALL.CTA ;  /* 0x0000000000007992 */ /* 0x0005ec0000008000 */
[----:B--2---:R-:W2:Y:S01]  /*5c40*/  FENCE.VIEW.ASYNC.S ;  /* 0x00000000000073c6 */ /* 0x004ea20000000000 */
[----:B-1----:R-:W-:Y:S11]  /*5c50*/  LOP3.LUT P0, RZ, R6, 0x1, RZ, 0xc0, !PT ;  /* 0x0000000106ff7812 */ /* 0x002ff6000780c0ff */
[----:B------:R-:W-:Y:S02]  /*5c60*/  @!UPT UIADD3 URZ, UPT, UPT, URZ, URZ, URZ ;  /* 0x000000fffffff290 */ /* 0x000fe4000fffe0ff */
[----:B--2---:R-:W-:Y:S01]  /*5c70*/  VOTEU.ANY UP1, P0 ;  /* 0x0000000000ff7886 */ /* 0x004fe20000020100 */
[----:B------:R-:W-:Y:S01]  /*5c80*/  PLOP3.LUT P0, PT, PT, PT, UP1, 0x80, 0x8 ;  /* 0x000000000008781c */ /* 0x000fe20003f0f018 */
[----:B------:R-:W-:Y:S11]  /*5c90*/  UP2UR UR47, UPR, URZ, 0x2 ;  /* 0x00000002ff2f7883 */ /* 0x000ff60008000000 */
[----:B------:R-:W-:Y:S01]  /*5ca0*/  @!UPT UIADD3 URZ, UPT, UPT, URZ, URZ, URZ ;  /* 0x000000fffffff290 */ /* 0x000fe2000fffe0ff */
[----:B---3--:R-:W-:Y:S02]  /*5cb0*/  @P0 SHF.R.U32.HI R0, RZ, 0x10, R5 ;  /* 0x00000010ff000819 */ /* 0x008fe40000011605 */
        /* <DEDUP_REMOVED lines=12> */
[----:B------:R-:W2:Y:S01]  /*5d80*/  LDCU UR12, c[0x0][0xb20] ;  /* 0x00016400ff0c77ac */ /* 0x000ea20008000800 */
[----:B------:R-:W-:Y:S02]  /*5d90*/  UIMAD.WIDE.U32 UR4, UR49, UR55, URZ ;  /* 0x00000037310472a5 */ /* 0x000fe4000f8e00ff */
[----:B------:R-:W-:Y:S02]  /*5da0*/  UIMAD.WIDE.U32 UR6, UR50, UR52, URZ ;  /* 0x00000034320672a5 */ /* 0x000fe4000f8e00ff */
[----:B------:R-:W-:Y:S02]  /*5db0*/  UISETP.NE.AND UP0, UPT, UR54, 0x1, UPT ;  /* 0x000000013600788c */ /* 0x000fe4000bf05270 */
[----:B------:R-:W-:Y:S02]  /*5dc0*/  UIMAD.WIDE.U32 UR8, UR37, UR55, URZ ;  /* 0x00000037250872a5 */ /* 0x000fe4000f8e00ff */
[----:B------:R-:W-:Y:S02]  /*5dd0*/  UIMAD.WIDE.U32 UR10, UR38, UR52, URZ ;  /* 0x00000034260a72a5 */ /* 0x000fe4000f8e00ff */
[----:B------:R-:W-:Y:S02]  /*5de0*/  UISETP.NE.AND UP1, UPT, UR41, 0x1, UPT ;  /* 0x000000012900788c */ /* 0x000fe4000bf25270 */
[----:B------:R-:W-:Y:S01]  /*5df0*/  UISETP.NE.AND UP2, UPT, UR40, 0x1, UPT ;  /* 0x000000012800788c */ /* 0x000fe2000bf45270 */
[----:B------:R-:W-:Y:S02]  /*5e00*/  UMOV UR4, UR5 ;  /* 0x0000000500047c82 */ /* 0x000fe40008000000 */
[----:B--2---:R-:W-:Y:S03]  /*5e10*/  USHF.R.U32.HI UR5, URZ, UR12, UR4 ;  /* 0x0000000cff057299 */ /* 0x004fe60008011604 */
[----:B------:R-:W-:Y:S02]  /*5e20*/  UMOV UR4, UR7 ;  /* 0x0000000700047c82 */ /* 0x000fe40008000000 */
[----:B------:R-:W-:Y:S02]  /*5e30*/  USHF.R.U32.HI UR7, URZ, UR53, UR4 ;  /* 0x00000035ff077299 */ /* 0x000fe40008011604 */
[----:B------:R-:W-:Y:S02]  /*5e40*/  USEL UR4, UR49, UR5, !UP0 ;  /* 0x0000000531047287 */ /* 0x000fe4000c000000 */
[----:B------:R-:W-:Y:S01]  /*5e50*/  USEL UR7, UR50, UR7, !UP1 ;  /* 0x0000000732077287 */ /* 0x000fe2000c800000 */
[----:B------:R-:W-:Y:S01]  /*5e60*/  UMOV UR5, UR9 ;  /* 0x0000000900057c82 */ /* 0x000fe20008000000 */
[----:B------:R-:W-:Y:S02]  /*5e70*/  UIMAD.WIDE.U32 UR8, UR4, UR42, URZ ;  /* 0x0000002a040872a5 */ /* 0x000fe4000f8e00ff */
[----:B------:R-:W-:Y:S03]  /*5e80*/  USHF.R.U32.HI UR6, URZ, UR12, UR5 ;  /* 0x0000000cff067299 */ /* 0x000fe60008011605 */
[----:B------:R-:W-:Y:S01]  /*5e90*/  UMOV UR5, UR11 ;  /* 0x0000000b00057c82 */ /* 0x000fe20008000000 */
[----:B------:R-:W-:Y:S02]  /*5ea0*/  UIMAD.WIDE.U32 UR10, UR7, UR42, URZ ;  /* 0x0000002a070a72a5 */ /* 0x000fe4000f8e00ff */
[----:B------:R-:W-:Y:S02]  /*5eb0*/  USHF.R.U32.HI UR12, URZ, UR53, UR5 ;  /* 0x00000035ff0c7299 */ /* 0x000fe40008011605 */
[----:B------:R-:W-:Y:S01]  /*5ec0*/  USEL UR6, UR37, UR6, !UP0 ;  /* 0x0000000625067287 */ /* 0x000fe2000c000000 */
[----:B------:R-:W-:Y:S02]  /*5ed0*/  UMOV UR5, UR9 ;  /* 0x0000000900057c82 */ /* 0x000fe40008000000 */
[----:B------:R-:W-:Y:S01]  /*5ee0*/  UMOV UR10, UR11 ;  /* 0x0000000b000a7c82 */ /* 0x000fe20008000000 */
[----:B------:R-:W-:Y:S02]  /*5ef0*/  @UP2 USHF.R.U32.HI UR4, URZ, UR43, UR5 ;  /* 0x0000002bff042299 */ /* 0x000fe40008011605 */
[----:B------:R-:W-:Y:S02]  /*5f00*/  @UP2 USHF.R.U32.HI UR7, URZ, UR43, UR10 ;  /* 0x0000002bff072299 */ /* 0x000fe4000801160a */
[----:B------:R-:W-:Y:S02]  /*5f10*/  UIMAD UR4, UR40, UR4, URZ ;  /* 0x00000004280472a4 */ /* 0x000fe4000f8e02ff */
[----:B------:R-:W-:Y:S02]  /*5f20*/  UIMAD.WIDE.U32 UR10, UR6, UR42, URZ ;  /* 0x0000002a060a72a5 */ /* 0x000fe4000f8e00ff */
[----:B------:R-:W-:Y:S02]  /*5f30*/  USEL UR5, UR38, UR12, !UP1 ;  /* 0x0000000c26057287 */ /* 0x000fe4000c800000 */
[----:B------:R-:W-:Y:S02]  /*5f40*/  UIMAD UR8, UR40, UR7, URZ ;  /* 0x00000007280872a4 */ /* 0x000fe4000f8e02ff */
[----:B------:R-:W-:Y:S03]  /*5f50*/  UISETP.GE.AND UP0, UPT, UR6, UR4, UPT ;  /* 0x000000040600728c */ /* 0x000fe6000bf06270 */
[----:B------:R-:W-:Y:S01]  /*5f60*/  UMOV UR4, UR11 ;  /* 0x0000000b00047c82 */ /* 0x000fe20008000000 */
[----:B------:R-:W-:Y:S02]  /*5f70*/  UISETP.GE.OR UP0, UPT, UR5, UR8, UP0 ;  /* 0x000000080500728c */ /* 0x000fe40008706670 */
[----:B------:R-:W-:Y:S02]  /*5f80*/  USHF.R.U32.HI UR4, URZ, UR43, UR4 ;  /* 0x0000002bff047299 */ /* 0x000fe40008011604 */
[----:B------:R-:W-:Y:S02]  /*5f90*/  UIMAD.WIDE.U32 UR8, UR5, UR42, URZ ;  /* 0x0000002a050872a5 */ /* 0x000fe4000f8e00ff */
[----:B------:R-:W-:Y:S02]  /*5fa0*/  USEL UR11, UR6, UR4, !UP2 ;  /* 0x00000004060b7287 */ /* 0x000fe4000d000000 */
[----:B------:R-:W-:Y:S02]  /*5fb0*/  UIADD3 UR8, UPT, UPT, -UR5, URZ, URZ ;  /* 0x000000ff05087290 */ /* 0x000fe4000fffe1ff */
[----:B------:R-:W-:Y:S01]  /*5fc0*/  UIADD3 UR10, UPT, UPT, -UR11, URZ, URZ ;  /* 0x000000ff0b0a7290 */ /* 0x000fe2000fffe1ff */
[----:B------:R-:W-:Y:S01]  /*5fd0*/  @!UP0 UMOV UR4, UR9 ;  /* 0x0000000900048c82 */ /* 0x000fe20008000000 */
[----:B------:R-:W-:Y:S02]  /*5fe0*/  UIADD3 UR9, UPT, UPT, -UR6, URZ, URZ ;  /* 0x000000ff06097290 */ /* 0x000fe4000fffe1ff */
[----:B------:R-:W-:Y:S02]  /*5ff0*/  @!UP0 USHF.R.U32.HI UR4, URZ, UR43, UR4 ;  /* 0x0000002bff048299 */ /* 0x000fe40008011604 */
[----:B------:R-:W-:Y:S02]  /*6000*/  UIMAD UR10, UR40, UR10, UR6 ;  /* 0x0000000a280a72a4 */ /* 0x000fe4000f8e0206 */
[----:B------:R-:W-:Y:S04]  /*6010*/  @!UP0 USEL UR4, UR5, UR4, !UP2 ;  /* 0x0000000405048287 */ /* 0x000fe8000d000000 */
[----:B------:R-:W-:Y:S02]  /*6020*/  @!UP0 UIMAD UR10, UR7, UR10, UR4 ;  /* 0x0000000a070a82a4 */ /* 0x000fe4000f8e0204 */
[----:B------:R-:W-:Y:S02]  /*6030*/  @!UP0 UIADD3 UR11, UPT, UPT, UR11, -UR4, URZ ;  /* 0x800000040b0b8290 */ /* 0x000fe4000fffe0ff */
[----:B------:R-:W-:Y:S02]  /*6040*/  UIMAD UR7, UR41, UR8, UR38 ;  /* 0x00000008290772a4 */ /* 0x000fe4000f8e0226 */
[----:B------:R-:W-:Y:S02]  /*6050*/  @!UP0 UIMAD UR6, UR11, UR40, UR5 ;  /* 0x000000280b0682a4 */ /* 0x000fe4000f8e0205 */
[----:B------:R-:W-:Y:S01]  /*6060*/  UIMAD UR4, UR54, UR9, UR37 ;  /* 0x00000009360472a4 */ /* 0x000fe2000f8e0225 */
[----:B------:R-:W-:Y:S02]  /*6070*/  @!UP0 UMOV UR5, UR10 ;  /* 0x0000000a00058c82 */ /* 0x000fe40008000000 */
[----:B------:R-:W-:Y:S02]  /*6080*/  UIMAD UR38, UR5, UR41, UR7 ;  /* 0x00000029052672a4 */ /* 0x000fe4000f8e0207 */
[----:B------:R-:W-:Y:S11]  /*6090*/  UIMAD UR37, UR6, UR54, UR4 ;  /* 0x00000036062572a4 */ /* 0x000ff6000f8e0204 */
[----:B------:R-:W-:Y:S01]  /*60a0*/  @!UPT UIADD3 URZ, UPT, UPT, URZ, URZ, URZ ;  /* 0x000000fffffff290 */ /* 0x000fe2000fffe0ff */
.L_x_109:
[----:B------:R-:W-:Y:S01]  /*60b0*/  UISETP.NE.AND UP0, UPT, UR39, 0x1, UPT ;  /* 0x000000012700788c */ /* 0x000fe2000bf05270 */
[----:B------:R-:W-:Y:S10]  /*60c0*/  IADD3 R81, PT, PT, R81, 0x1, RZ ;  /* 0x0000000151517810 */ /* 0x000ff40007ffe0ff */
[----:B------:R-:W2:Y:S01]  /*60d0*/  @!UP0 LDCU.128 UR12, c[0x0][0xb10] ;  /* 0x00016200ff0c87ac */ /* 0x000ea20008000c00 */
[----:B------:R-:W3:Y:S01]  /*60e0*/  @!UP0 LDCU UR5, c[0x0][0xb0c] ;  /* 0x00016180ff0587ac */ /* 0x000ee20008000800 */
[----:B------:R-:W4:Y:S01]  /*60f0*/  @!UP0 LDCU UR10, c[0x0][0xb20] ;  /* 0x00016400ff0a87ac */ /* 0x000f220008000800 */
[----:B--2---:R-:W-:Y:S02]  /*6100*/  UIMAD.WIDE.U32 UR8, UR38, UR12, URZ ;  /* 0x0000000c260872a5 */ /* 0x004fe4000f8e00ff */
[----:B------:R-:W-:Y:S02]  /*6110*/  UIMAD.WIDE.U32 UR6, UR37, UR15, URZ ;  /* 0x0000000f250672a5 */ /* 0x000fe4000f8e00ff */
[----:B------:R-:W-:Y:S03]  /*6120*/  @!UP0 UISETP.NE.AND UP1, UPT, UR14, 0x1, UPT ;  /* 0x000000010e00888c */ /* 0x000fe6000bf25270 */
[----:B------:R-:W-:Y:S01]  /*6130*/  @!UP0 UMOV UR4, UR9 ;  /* 0x0000000900048c82 */ /* 0x000fe20008000000 */
[----:B---3--:R-:W-:Y:S02]  /*6140*/  @!UP0 UISETP.NE.AND UP2, UPT, UR5, 0x1, UPT ;  /* 0x000000010500888c */ /* 0x008fe4000bf45270 */
[----:B------:R-:W-:Y:S01]  /*6150*/  @!UP0 USHF.R.U32.HI UR4, URZ, UR13, UR4 ;  /* 0x0000000dff048299 */ /* 0x000fe20008011604 */
[----:B------:R-:W-:Y:S02]  /*6160*/  @!UP0 UMOV UR6, UR7 ;  /* 0x0000000700068c82 */ /* 0x000fe40008000000 */
[----:B----4-:R-:W-:Y:S02]  /*6170*/  @!UP0 USHF.R.U32.HI UR6, URZ, UR10, UR6 ;  /* 0x0000000aff068299 */ /* 0x010fe40008011606 */
[----:B------:R-:W-:Y:S02]  /*6180*/  @!UP0 USEL UR7, UR38, UR4, !UP2 ;  /* 0x0000000426078287 */ /* 0x000fe4000d000000 */
[----:B------:R-:W-:Y:S04]  /*6190*/  @!UP0 USEL UR6, UR37, UR6, !UP1 ;  /* 0x0000000625068287 */ /* 0x000fe8000c800000 */
[----:B------:R-:W-:Y:S02]  /*61a0*/  @!UP0 UIADD3 UR4, UPT, UPT, -UR7, UR6, URZ ;  /* 0x0000000607048290 */ /* 0x000fe4000fffe1ff */
[----:B------:R-:W-:Y:S02]  /*61b0*/  @!UP0 UIADD3 UR6, UPT, UPT, UR7, -UR6, URZ ;  /* 0x8000000607068290 */ /* 0x000fe4000fffe0ff */
[----:B------:R-:W-:Y:S02]  /*61c0*/  @!UP0 UIMAD UR38, UR4, UR5, UR38 ;  /* 0x00000005042682a4 */ /* 0x000fe4000f8e0226 */
[----:B------:R-:W-:Y:S02]  /*61d0*/  @!UP0 UIMAD UR37, UR6, UR14, UR37 ;  /* 0x0000000e062582a4 */ /* 0x000fe4000f8e0225 */
[----:B------:R-:W-:Y:S09]  /*61e0*/  ULOP3.LUT UP0, URZ, UR56, 0x1b0, URZ, 0xc0, !UPT ;  /* 0x000001b038ff7892 */ /* 0x000ff2000f80c0ff */
[----:B------:R-:W-:Y:S05]  /*61f0*/  BRA.U !UP0, `(.L_x_110) ;  /* 0x0000000108407547 */ /* 0x000fea000b800000 */
[----:B------:R-:W2:Y:S01]  /*6200*/  LDCU.64 UR8, c[0x4][0x80] ;  /* 0x01001000ff0877ac */ /* 0x000ea20008000a00 */
[----:B------:R-:W-:Y:S01]  /*6210*/  MOV R3, 0x0 ;  /* 0x0000000000037802 */ /* 0x000fe20000000f00 */
[----:B------:R-:W-:Y:S02]  /*6220*/  HFMA2 R12, -RZ, RZ, 0, 5.9604644775390625e-08 ;  /* 0x00000001ff0c7431 */ /* 0x000fe400000001ff */
[----:B------:R-:W-:Y:S02]  /*6230*/  IMAD.MOV.U32 R8, RZ, RZ, 0x70 ;  /* 0x00000070ff087424 */ /* 0x000fe400078e00ff */
[----:B------:R-:W-:Y:S01]  /*6240*/  IMAD.MOV.U32 R13, RZ, RZ, RZ ;  /* 0x000000ffff0d7224 */ /* 0x000fe200078e00ff */
[----:B------:R-:W3:Y:S01]  /*6250*/  LDCU.64 UR6, c[0x4][0x88] ;  /* 0x01001100ff0677ac */ /* 0x000ee20008000a00 */
[----:B------:R-:W4:Y:S01]  /*6260*/  LDC.64 R2, c[0x4][R3] ;  /* 0x0100000003027b82 */ /* 0x000f220000000a00 */
[----:B------:R-:W1:Y:S01]  /*6270*/  LDCU.64 UR4, c[0x4][0x8] ;  /* 0x01000100ff0477ac */ /* 0x000e620008000a00 */
[----:B--2---:R-:W-:Y:S01]  /*6280*/  MOV R5, UR9 ;  /* 0x0000000900057c02 */ /* 0x004fe20008000f00 */
[----:B------:R-:W-:Y:S01]  /*6290*/  IMAD.U32 R4, RZ, RZ, UR8 ;  /* 0x00000008ff047e24 */ /* 0x000fe2000f8e00ff */
[----:B---3--:R-:W-:Y:S01]  /*62a0*/  MOV R7, UR7 ;  /* 0x0000000700077c02 */ /* 0x008fe20008000f00 */
[----:B------:R-:W-:Y:S01]  /*62b0*/  IMAD.U32 R6, RZ, RZ, UR6 ;  /* 0x00000006ff067e24 */ /* 0x000fe2000f8e00ff */
[----:B-1----:R-:W-:Y:S01]  /*62c0*/  MOV R11, UR5 ;  /* 0x00000005000b7c02 */ /* 0x002fe20008000f00 */
[----:B------:R-:W-:Y:S02]  /*62d0*/  IMAD.U32 R10, RZ, RZ, UR4 ;  /* 0x00000004ff0a7e24 */ /* 0x000fe4000f8e00ff */
[----:B------:R-:W-:Y:S07]  /*62e0*/  LEPC R20, `(.L_x_110) ;  /* 0x000000001014794e */ /* 0x000fee0000000000 */
[----:B----45:R-:W-:Y:S05]  /*62f0*/  CALL.ABS.NOINC R2 ;  /* 0x0000000002007343 */ /* 0x030fea0003c00000 */
.L_x_110:
[----:B------:R-:W-:Y:S01]  /*6300*/  LOP3.LUT P0, RZ, R85, 0x1b0, RZ, 0xc0, !PT ;  /* 0x000001b055ff7812 */ /* 0x000fe2000780c0ff */
[----:B------:R-:W-:Y:S11]  /*6310*/  BSSY.RECONVERGENT B6, `(.L_x_111) ;  /* 0x0000013000067945 */ /* 0x000ff60003800200 */
[----:B------:R-:W-:Y:S01]  /*6320*/  @!UPT UIADD3 URZ, UPT, UPT, URZ, URZ, URZ ;  /* 0x000000fffffff290 */ /* 0x000fe2000fffe0ff */
[----:B------:R-:W-:Y:S05]  /*6330*/  @!P0 BRA `(.L_x_112) ;  /* 0x0000000000408947 */ /* 0x000fea0003800000 */
        /* <DEDUP_REMOVED lines=16> */
.L_x_112:
[----:B------:R-:W-:Y:S05]  /*6440*/  BSYNC.RECONVERGENT B6 ;  /* 0x0000000000067941 */ /* 0x000fea0003800200 */
.L_x_111:
[----:B------:R-:W-:Y:S01]  /*6450*/  ISETP.NE.U32.AND P3, PT, R74, RZ, PT ;  /* 0x000000ff4a00720c */ /* 0x000fe20003f65070 */
[----:B------:R-:W-:Y:S01]  /*6460*/  UISETP.NE.AND UP1, UPT, UR61, URZ, UPT ;  /* 0x000000ff3d00728c */ /* 0x000fe2000bf25270 */
[----:B------:R-:W-:Y:S02]  /*6470*/  ISETP.NE.U32.AND P4, PT, R70, RZ, PT ;  /* 0x000000ff4600720c */ /* 0x000fe40003f85070 */
[----:B------:R-:W-:Y:S02]  /*6480*/  ISETP.NE.AND.EX P3, PT, R75, RZ, PT, P3 ;  /* 0x000000ff4b00720c */ /* 0x000fe40003f65330 */
[----:B------:R-:W-:Y:S02]  /*6490*/  PLOP3.LUT P1, PT, PT, PT, PT, 0x8, 0x80 ;  /* 0x000000000080781c */ /* 0x000fe40003f2e170 */
[----:B------:R-:W-:Y:S02]  /*64a0*/  PLOP3.LUT P0, PT, PT, PT, UP1, 0x80, 0x8 ;  /* 0x000000000008781c */ /* 0x000fe40003f0f018 */
[----:B------:R-:W-:Y:S02]  /*64b0*/  ISETP.NE.AND.EX P4, PT, R71, RZ, PT, P4 ;  /* 0x000000ff4700720c */ /* 0x000fe40003f85340 */
[----:B------:R-:W2:Y:S09]  /*64c0*/  @UP1 LDCU.64 UR4, c[0x0][0x888] ;  /* 0x00011100ff0417ac */ /* 0x000eb20008000a00 */
[----:B------:R-:W-:Y:S01]  /*64d0*/  @P0 PLOP3.LUT P1, PT, P3, PT, PT, 0x80, 0x8 ;  /* 0x000000000008081c */ /* 0x000fe20001f2f070 */
[----:B--2---:R-:W-:Y:S04]  /*64e0*/  @UP1 UISETP.NE.U32.AND UP0, UPT, UR4, URZ, UPT ;  /* 0x000000ff0400128c */ /* 0x004fe8000bf05070 */
[----:B------:R-:W-:Y:S04]  /*64f0*/  @UP1 UISETP.NE.AND.EX UP0, UPT, UR5, URZ, UPT, UP0 ;  /* 0x000000ff0500128c */ /* 0x000fe8000bf05300 */
[----:B------:R-:W-:Y:S01]  /*6500*/  @UP1 USEL UR4, URZ, 0xffffffff, UP0 ;  /* 0xffffffffff041887 */ /* 0x000fe20008000000 */
[----:B------:R-:W-:Y:S11]  /*6510*/  @!P3 BRA `(.L_x_113) ;  /* 0x000000000030b947 */ /* 0x000ff60003800000 */
        /* <DEDUP_REMOVED lines=12> */
.L_x_113:
[----:B------:R-:W-:Y:S05]  /*65e0*/  @!P4 BRA `(.L_x_114) ;  /* 0x000000000024c947 */ /* 0x000fea0003800000 */
[----:B------:R-:W-:Y:S01]  /*65f0*/  ISETP.NE.U32.AND P2, PT, R68, RZ, PT ;  /* 0x000000ff4400720c */ /* 0x000fe20003f45070 */
[----:B------:R-:W2:Y:S03]  /*6600*/  LDCU.64 UR6, c[0x0][0x358] ;  /* 0x00006b00ff0677ac */ /* 0x000ea60008000a00 */
[----:B------:R-:W-:Y:S11]  /*6610*/  ISETP.NE.AND.EX P2, PT, R69, RZ, PT, P2 ;  /* 0x000000ff4500720c */ /* 0x000ff60003f45320 */
[----:B------:R-:W-:Y:S02]  /*6620*/  @!UPT UIADD3 URZ, UPT, UPT, URZ, URZ, URZ ;  /* 0x000000fffffff290 */ /* 0x000fe4000fffe0ff */
[----:B------:R-:W4:Y:S01]  /*6630*/  @P2 LDC.64 R2, c[0x0][0x8a8] ;  /* 0x00022a00ff022b82 */ /* 0x000f220000000a00 */
[----:B-1----:R-:W-:Y:S04]  /*6640*/  @P2 IMAD R0, R70, UR36, RZ ;  /* 0x0000002446002c24 */ /* 0x002fe8000f8e02ff */
[----:B----4-:R-:W-:Y:S05]  /*6650*/  @P2 IMAD.WIDE R2, R0, 0x4, R2 ;  /* 0x0000000400022825 */ /* 0x010fea00078e0202 */
[----:B--2--5:R2:W5:Y:S02]  /*6660*/  @P2 LDG.E R38, desc[UR6][R2.64] ;  /* 0x0000000602262981 */ /* 0x024564000c1e1900 */
[----:B--2---:R-:W4:Y:S02]  /*6670*/  @!P2 LDC R38, c[0x0][0x8a0] ;  /* 0x00022800ff26ab82 */ /* 0x004f240000000800 */
.L_x_114:
[----:B---3-5:R-:W-:Y:S01]  /*6680*/  @P0 FSETP.NEU.AND P4, PT, R39, RZ, PT ;  /* 0x000000ff2700020b */ /* 0x028fe20003f8d000 */
[----:B-1----:R-:W-:Y:S01]  /*6690*/  IMAD.U32 R0, RZ, RZ, UR4 ;  /* 0x00000004ff007e24 */ /* 0x002fe2000f8e00ff */
[----:B------:R-:W-:Y:S01]  /*66a0*/  @P0 LOP3.LUT P2, RZ, R79, 0xff, RZ, 0xc0, !PT ;  /* 0x000000ff4fff0812 */ /* 0x000fe2000784c0ff */
[----:B------:R-:W-:Y:S01]  /*66b0*/  BSSY B1, `(.L_x_115) ;  /* 0x0000039000017945 */ /* 0x000fe20003800000 */
[----:B------:R-:W-:Y:S02]  /*66c0*/  @P0 SEL R2, RZ, 0xffffffff, P4 ;  /* 0xffffffffff020807 */ /* 0x000fe40002000000 */
[----:B------:R-:W-:Y:S02]  /*66d0*/  CS2R R66, SRZ ;  /* 0x0000000000427805 */ /* 0x000fe4000001ff00 */
[----:B------:R-:W-:Y:S02]  /*66e0*/  LEA R22, R36, UR44, 0x3 ;  /* 0x0000002c24167c11 */ /* 0x000fe4000f8e18ff */
[----:B------:R-:W-:Y:S02]  /*66f0*/  CS2R R64, SRZ ;  /* 0x0000000000407805 */ /* 0x000fe4000001ff00 */
[----:B------:R-:W-:Y:S02]  /*6700*/  @P1 SEL R2, R0, R2, !P2 ;  /* 0x0000000200021207 */ /* 0x000fe40005000000 */
[----:B------:R-:W-:Y:S02]  /*6710*/  CS2R R18, SRZ ;  /* 0x0000000000127805 */ /* 0x000fe4000001ff00 */
[----:B------:R-:W-:Y:S02]  /*6720*/  SHF.L.U32 R3, R84, 0x1f, RZ ;  /* 0x0000001f54037819 */ /* 0x000fe400000006ff */
[----:B------:R-:W-:Y:S02]  /*6730*/  CS2R R16, SRZ ;  /* 0x0000000000107805 */ /* 0x000fe4000001ff00 */
[----:B------:R-:W-:Y:S02]  /*6740*/  @P0 LOP3.LUT R2, R2, 0x1, RZ, 0xc0, !PT ;  /* 0x0000000102020812 */ /* 0x000fe400078ec0ff */
[----:B------:R-:W-:Y:S02]  /*6750*/  PLOP3.LUT P5, PT, PT, PT, PT, 0x8, 0x80 ;  /* 0x000000000080781c */ /* 0x000fe40003fae170 */
[----:B------:R-:W-:Y:S02]  /*6760*/  ISETP.NE.U32.OR P1, PT, R2, 0x1, !P0 ;  /* 0x000000010200780c */ /* 0x000fe40004725470 */
[----:B------:R-:W-:Y:S11]  /*6770*/  LEA.HI R2, R36, R36, RZ, 0x1 ;  /* 0x0000002424027211 */ /* 0x000ff600078f08ff */
[----:B------:R-:W-:Y:S04]  /*6780*/  @P1 SHF.L.U32 R0, R82, 0x1f, RZ ;  /* 0x0000001f52001819 */ /* 0x000fe800000006ff */
[----:B------:R1:W2:Y:S01]  /*6790*/  @P1 SYNCS.PHASECHK.TRANS64.TRYWAIT P0, [UR44+0x1b0], R0 ;  /* 0x0001b000ff0015a7 */ /* 0x0002a2000800112c */
[----:B------:R3:W3:Y:S01]  /*67a0*/  SYNCS.PHASECHK.TRANS64.TRYWAIT P4, [R22+URZ+0x1f0], R3 ;  /* 0x0001f003160075a7 */ /* 0x0006e200080811ff */
[C---:B-1----:R-:W-:Y:S01]  /*67b0*/  IMAD.SHL.U32 R0, R2.reuse, 0x20, RZ ;  /* 0x0000002002007824 */ /* 0x042fe200078e00ff */
[----:B------:R-:W-:Y:S04]  /*67c0*/  LOP3.LUT R2, R2, 0xffe, RZ, 0xc0, !PT ;  /* 0x00000ffe02027812 */ /* 0x000fe800078ec0ff */
[----:B------:R-:W-:Y:S01]  /*67d0*/  LOP3.LUT R0, R0, 0xffffffc0, RZ, 0xc0, !PT ;  /* 0xffffffc000007812 */ /* 0x000fe200078ec0ff */
[----:B------:R-:W-:Y:S04]  /*67e0*/  IMAD.IADD R2, R36, 0x1, -R2 ;  /* 0x0000000124027824 */ /* 0x000fe800078e0a02 */
[----:B------:R-:W-:Y:S04]  /*67f0*/  IMAD.IADD R0, R37, 0x1, R0 ;  /* 0x0000000125007824 */ /* 0x000fe800078e0200 */
[----:B------:R-:W-:Y:S01]  /*6800*/  IMAD R2, R2, 0x100000, R0 ;  /* 0x0010000002027824 */ /* 0x000fe200078e0200 */
[----:B--2---:R-:W-:Y:S01]  /*6810*/  @P1 PLOP3.LUT P5, PT, P0, PT, PT, 0x8, 0x80 ;  /* 0x000000000080181c */ /* 0x004fe200007ae170 */
[----:B------:R-:W-:Y:S01]  /*6820*/  @!UPT UIADD3 URZ, UPT, UPT, URZ, URZ, URZ ;  /* 0x000000fffffff290 */ /* 0x000fe2000fffe0ff */
[----:B---3--:R-:W-:Y:S11]  /*6830*/  @!P1 BRA `(.L_x_116) ;  /* 0x0000000000809947 */ /* 0x008ff60003800000 */
[----:B------:R-:W-:Y:S01]  /*6840*/  ISETP.NE.U32.AND P0, PT, RZ, UR58, PT ;  /* 0x0000003aff007c0c */ /* 0x000fe2000bf05070 */
[----:B------:R-:W-:Y:S01]  /*6850*/  BSSY B0, `(.L_x_117) ;  /* 0x0000012000007945 */ /* 0x000fe20003800000 */
[----:B------:R-:W-:Y:S02]  /*6860*/  FSETP.NEU.AND P2, PT, R39, RZ, PT ;  /* 0x000000ff2700720b */ /* 0x000fe40003f4d000 */
[----:B------:R-:W-:Y:S02]  /*6870*/  CS2R R18, SRZ ;  /* 0x0000000000127805 */ /* 0x000fe4000001ff00 */
[----:B------:R-:W-:Y:S02]  /*6880*/  ISETP.NE.AND.EX P0, PT, RZ, UR59, PT, P0 ;  /* 0x0000003bff007c0c */ /* 0x000fe4000bf05300 */
[----:B------:R-:W-:Y:S02]  /*6890*/  CS2R R16, SRZ ;  /* 0x0000000000107805 */ /* 0x000fe4000001ff00 */
[----:B------:R-:W-:Y:S02]  /*68a0*/  LOP3.LUT P1, RZ, R79, 0xff, RZ, 0xc0, !PT ;  /* 0x000000ff4fff7812 */ /* 0x000fe4000782c0ff */
[----:B------:R-:W-:Y:S02]  /*68b0*/  CS2R R66, SRZ ;  /* 0x0000000000427805 */ /* 0x000fe4000001ff00 */
[----:B------:R-:W-:Y:S02]  /*68c0*/  SEL R0, RZ, 0xffffffff, P2 ;  /* 0xffffffffff007807 */ /* 0x000fe40001000000 */
[----:B------:R-:W-:Y:S02]  /*68d0*/  CS2R R64, SRZ ;  /* 0x0000000000407805 */ /* 0x000fe4000001ff00 */
[----:B------:R-:W-:Y:S04]  /*68e0*/  SEL R4, RZ, 0xffffffff, P0 ;  /* 0xffffffffff047807 */ /* 0x000fe80000000000 */
[----:B------:R-:W-:Y:S04]  /*68f0*/  @P3 SEL R0, R4, R0, !P1 ;  /* 0x0000000004003207 */ /* 0x000fe80004800000 */
[----:B------:R-:W-:Y:S04]  /*6900*/  LOP3.LUT R0, R0, 0x1, RZ, 0xc0, !PT ;  /* 0x0000000100007812 */ /* 0x000fe800078ec0ff */
[----:B------:R-:W-:Y:S01]  /*6910*/  ISETP.NE.U32.AND P0, PT, R0, 0x1, PT ;  /* 0x000000010000780c */ /* 0x000fe20003f05070 */
[----:B------:R-:W-:Y:S01]  /*6920*/  @!UPT UIADD3 URZ, UPT, UPT, URZ, URZ, URZ ;  /* 0x000000fffffff290 */ /* 0x000fe2000fffe0ff */
[----:B------:R-:W-:Y:S11]  /*6930*/  @!P5 BRA `(.L_x_118) ;  /* 0x00000000000cd947 */ /* 0x000ff60003800000 */
[----:B------:R-:W-:Y:S04]  /*6940*/  SHF.L.U32 R4, R82, 0x1f, RZ ;  /* 0x0000001f52047819 */ /* 0x000fe800000006ff */
[----:B------:R-:W1:Y:S02]  /*6950*/  SYNCS.PHASECHK.TRANS64.TRYWAIT P1, [UR44+0x1b0], R4 ;  /* 0x0001b004ff0075a7 */ /* 0x000e64000802112c */
[----:B-1----:R-:W-:Y:S05]  /*6960*/  @!P1 BRA `(.L_x_119) ;  /* 0x0000001c00789947 */ /* 0x002fea0003800000 */
.L_x_118:
[----:B------:R-:W-:Y:S05]  /*6970*/  BSYNC B0 ;  /* 0x0000000000007941 */ /* 0x000fea0003800000 */
.L_x_117:
[----:B------:R2:W3:Y:S01]  /*6980*/  @P0 LDS.128 R16, [R78+UR44+0x400] ;  /* 0x0004002c4e100984 */ /* 0x0004e20008000c00 */
[----:B------:R-:W-:Y:S01]  /*6990*/  UIADD3 UR4, UPT, UPT, UR44, 0x1b8, URZ ;  /* 0x000001b82c047890 */ /* 0x000fe2000fffe0ff */
[----:B------:R-:W-:Y:S02]  /*69a0*/  LOP3.LUT R82, R82, 0x1, RZ, 0x3c, !PT ;  /* 0x0000000152527812 */ /* 0x000fe400078e3cff */
[----:B------:R2:W1:Y:S01]  /*69b0*/  @P0 LDS.128 R64, [R77+0x10] ;  /* 0x000010004d400984 */ /* 0x0004620000000c00 */
[----:B------:R-:W-:Y:S01]  /*69c0*/  UPRMT UR4, UR48, 0x654, UR4 ;  /* 0x0000065430047896 */ /* 0x000fe20008000004 */
[----:B------:R-:W-:Y:S01]  /*69d0*/  @!PT LDS RZ, [RZ] ;  /* 0x00000000fffff984 */ /* 0x000fe20000000800 */
[----:B------:R-:W-:Y:S01]  /*69e0*/  @!PT LDS RZ, [RZ] ;  /* 0x00000000fffff984 */ /* 0x000fe20000000800 */
[----:B------:R-:W-:Y:S01]  /*69f0*/  @!PT LDS RZ, [RZ] ;  /* 0x00000000fffff984 */ /* 0x000fe20000000800 */
[----:B------:R-:W-:Y:S01]  /*6a00*/  @!PT LDS RZ, [RZ] ;  /* 0x00000000fffff984 */ /* 0x000fe20000000800 */
[----:B------:R5:W-:Y:S06]  /*6a10*/  MEMBAR.ALL.CTA ;  /* 0x0000000000007992 */ /* 0x000bec0000008000 */
[----:B-----5:R-:W5:Y:S02]  /*6a20*/  FENCE.VIEW.ASYNC.S ;  /* 0x00000000000073c6 */ /* 0x020f640000000000 */
[----:B-----5:R-:W-:Y:S03]  /*6a30*/  SYNCS.ARRIVE.TRANS64.RED.A1T0 RZ, [UR4], RZ ;  /* 0x000000ffffff79a7 */ /* 0x020fe60008100404 */
.L_x_116:
[----:B------:R-:W-:Y:S05]  /*6a40*/  BSYNC B1 ;  /* 0x0000000000017941 */ /* 0x000fea0003800000 */
.L_x_115:
[----:B-1----:R-:W-:Y:S04]  /*6a50*/  SHF.R.U32.HI R0, RZ, 0x15, R2 ;  /* 0x00000015ff007819 */ /* 0x002fe80000011602 */
[----:B------:R-:W-:Y:S01]  /*6a60*/  LOP3.LUT P0, RZ, R0, 0x3, R80, 0x48, !PT ;  /* 0x0000000300ff7812 */ /* 0x000fe20007804850 */
[----:B------:R-:W-:Y:S01]  /*6a70*/  @!UPT UIADD3 URZ, UPT, UPT, URZ, URZ, URZ ;  /* 0x000000fffffff290 */ /* 0x000fe2000fffe0ff */
[----:B------:R-:W-:Y:S11]  /*6a80*/  @P4 BRA `(.L_x_120) ;  /* 0x0000000000084947 */ /* 0x000ff60003800000 */
[----:B------:R-:W1:Y:S02]  /*6a90*/  SYNCS.PHASECHK.TRANS64.TRYWAIT P1, [R22+URZ+0x1f0], R3 ;  /* 0x0001f003160075a7 */ /* 0x000e6400080211ff */
[----:B-1----:R-:W-:Y:S05]  /*6aa0*/  @!P1 BRA `(.L_x_121) ;  /* 0x0000001c00409947 */ /* 0x002fea0003800000 */
.L_x_120:
[----:B------:R-:W-:Y:S05]  /*6ab0*/  @!P0 BRA `(.L_x_122) ;  /* 0x0000000000408947 */ /* 0x000fea0003800000 */
[----:B------:R-:W1:Y:S01]  /*6ac0*/  LDCU.64 UR8, c[0x4][0x70] ;  /* 0x01000e00ff0877ac */ /* 0x000e620008000a00 */
[----:B------:R-:W-:Y:S01]  /*6ad0*/  MOV R15, 0x0 ;  /* 0x00000000000f7802 */ /* 0x000fe20000000f00 */
[----:B------:R-:W-:Y:S02]  /*6ae0*/  HFMA2 R12, -RZ, RZ, 0, 5.9604644775390625e-08 ;  /* 0x00000001ff0c7431 */ /* 0x000fe400000001ff */
[----:B------:R-:W-:Y:S02]  /*6af0*/  IMAD.MOV.U32 R8, RZ, RZ, 0x192 ;  /* 0x00000192ff087424 */ /* 0x000fe400078e00ff */
[----:B------:R-:W-:Y:S01]  /*6b00*/  IMAD.MOV.U32 R13, RZ, RZ, RZ ;  /* 0x000000ffff0d7224 */ /* 0x000fe200078e00ff */
[----:B------:R-:W5:Y:S01]  /*6b10*/  LDCU.64 UR6, c[0x4][0x78] ;  /* 0x01000f00ff0677ac */ /* 0x000f620008000a00 */
[----:B------:R-:W2:Y:S01]  /*6b20*/  LDC.64 R14, c[0x4][R15] ;  /* 0x010000000f0e7b82 */ /* 0x000ea20000000a00 */
[----:B------:R-:W3:Y:S01]  /*6b30*/  LDCU.64 UR4, c[0x4][0x10] ;  /* 0x01000200ff0477ac */ /* 0x000ee20008000a00 */
[----:B-1----:R-:W-:Y:S01]  /*6b40*/  MOV R5, UR9 ;  /* 0x0000000900057c02 */ /* 0x002fe20008000f00 */
[----:B------:R-:W-:Y:S01]  /*6b50*/  IMAD.U32 R4, RZ, RZ, UR8 ;  /* 0x00000008ff047e24 */ /* 0x000fe2000f8e00ff */
[----:B-----5:R-:W-:Y:S01]  /*6b60*/  MOV R7, UR7 ;  /* 0x0000000700077c02 */ /* 0x020fe20008000f00 */
[----:B------:R-:W-:Y:S01]  /*6b70*/  IMAD.U32 R6, RZ, RZ, UR6 ;  /* 0x00000006ff067e24 */ /* 0x000fe2000f8e00ff */
[----:B---3--:R-:W-:Y:S01]  /*6b80*/  MOV R11, UR5 ;  /* 0x00000005000b7c02 */ /* 0x008fe20008000f00 */
[----:B------:R-:W-:Y:S02]  /*6b90*/  IMAD.U32 R10, RZ, RZ, UR4 ;  /* 0x00000004ff0a7e24 */ /* 0x000fe4000f8e00ff */
[----:B------:R-:W-:Y:S07]  /*6ba0*/  LEPC R20, `(.L_x_122) ;  /* 0x000000001014794e */ /* 0x000fee0000000000 */
[----:B--2-4-:R-:W-:Y:S05]  /*6bb0*/  CALL.ABS.NOINC R14 ;  /* 0x000000000e007343 */ /* 0x014fea0003c00000 */
.L_x_122:
[----:B------:R-:W-:Y:S01]  /*6bc0*/  LOP3.LUT P0, RZ, R76, 0x60, RZ, 0xc0, !PT ;  /* 0x000000604cff7812 */ /* 0x000fe2000780c0ff */
[----:B------:R-:W-:Y:S05]  /*6bd0*/  WARPSYNC.ALL ;  /* 0x0000000000007948 */ /* 0x000fea0003800000 */
[----:B------:R-:W-:Y:S01]  /*6be0*/  R2UR UR4, R2 ;  /* 0x00000000020472ca */ /* 0x000fe200000e0000 */
[----:B------:R-:W-:Y:S01]  /*6bf0*/  BSSY.RECONVERGENT B0, `(.L_x_123) ;  /* 0x000009f000007945 */ /* 0x000fe20003800200 */
[-C--:B---3--:R-:W-:Y:S02]  /*6c00*/  F2FP.F16.E5M2.UNPACK_B R2, R16.reuse ;  /* 0x00000010ff02723e */ /* 0x088fe400020004ff */
[----:B------:R-:W-:Y:S02]  /*6c10*/  F2FP.F16.E5M2.UNPACK_B R16, R16.H1 ;  /* 0x00000010ff10723e */ /* 0x000fe400030004ff */
[----:B------:R-:W-:Y:S01]  /*6c20*/  R2UR UR5, R22 ;  /* 0x00000000160572ca */ /* 0x000fe200000e0000 */
[----:B------:R-:W-:Y:S01]  /*6c30*/  HADD2.F32 R0, -RZ, R2.H0_H0 ;  /* 0x20000002ff007230 */ /* 0x000fe20000004100 */
[-C--:B------:R-:W-:Y:S01]  /*6c40*/  F2FP.F16.E5M2.UNPACK_B R42, R17.reuse ;  /* 0x00000011ff2a723e */ /* 0x080fe200020004ff */
[--C-:B------:R-:W-:Y:S01]  /*6c50*/  HADD2.F32 R3, -RZ, R16.reuse.H0_H0 ;  /* 0x20000010ff037230 */ /* 0x100fe20000004100 */
[----:B------:R-:W-:Y:S01]  /*6c60*/  F2FP.F16.E5M2.UNPACK_B R44, R17.H1 ;  /* 0x00000011ff2c723e */ /* 0x000fe200030004ff */
[----:B------:R-:W-:Y:S01]  /*6c70*/  HADD2.F32 R40, -RZ, R16.H1_H1 ;  /* 0x30000010ff287230 */ /* 0x000fe20000004100 */
[-C--:B------:R-:W-:Y:S01]  /*6c80*/  F2FP.F16.E5M2.UNPACK_B R46, R18.reuse ;  /* 0x00000012ff2e723e */ /* 0x080fe200020004ff */
[----:B------:R-:W-:Y:S01]  /*6c90*/  HADD2.F32 R2, -RZ, R2.H1_H1 ;  /* 0x30000002ff027230 */ /* 0x000fe20000004100 */
[----:B------:R-:W-:Y:S01]  /*6ca0*/  F2FP.F16.E5M2.UNPACK_B R48, R18.H1 ;  /* 0x00000012ff30723e */ /* 0x000fe200030004ff */
[--C-:B------:R-:W-:Y:S01]  /*6cb0*/  HADD2.F32 R41, -RZ, R42.reuse.H0_H0 ;  /* 0x2000002aff297230 */ /* 0x100fe20000004100 */
[-C--:B------:R-:W-:Y:S01]  /*6cc0*/  F2FP.F16.E5M2.UNPACK_B R50, R19.reuse ;  /* 0x00000013ff32723e */ /* 0x080fe200020004ff */
[----:B------:R-:W-:Y:S01]  /*6cd0*/  HADD2.F32 R42, -RZ, R42.H1_H1 ;  /* 0x3000002aff2a7230 */ /* 0x000fe20000004100 */
[----:B------:R-:W-:Y:S01]  /*6ce0*/  F2FP.F16.E5M2.UNPACK_B R52, R19.H1 ;  /* 0x00000013ff34723e */ /* 0x000fe200030004ff */
[----:B------:R-:W-:Y:S01]  /*6cf0*/  HADD2.F32 R43, -RZ, R44.H0_H0 ;  /* 0x2000002cff2b7230 */ /* 0x000fe20000004100 */
[----:B------:R-:W-:Y:S01]  /*6d00*/  LDTM.16dp32bit_t0_t15.x32 R4, tmem[UR4] ;  /* 0x00000004000479ee */ /* 0x000fe20008a80000 */
[----:B------:R-:W1:Y:S01]  /*6d10*/  LDTM.16dp32bit_t16_t31.x32 R4, tmem[UR4+0x20] ;  /* 0x00002004000479ee */ /* 0x000e620008aa0000 */
[----:B------:R-:W-:Y:S01]  /*6d20*/  NOP ;  /* 0x0000000000007918 */ /* 0x000fe20000000000 */
[----:B------:R-:W-:Y:S01]  /*6d30*/  UIADD3 UR4, UPT, UPT, UR5, 0x210, URZ ;  /* 0x0000021005047890 */ /* 0x000fe2000fffe0ff */
[--C-:B------:R-:W-:Y:S01]  /*6d40*/  HADD2.F32 R45, -RZ, R46.reuse.H0_H0 ;  /* 0x2000002eff2d7230 */ /* 0x100fe20000004100 */
[----:B------:R-:W-:Y:S01]  /*6d50*/  F2FP.F16.E5M2.UNPACK_B R54, R64 ;  /* 0x00000040ff36723e */ /* 0x000fe200020004ff */
[----:B------:R-:W-:Y:S01]  /*6d60*/  HADD2.F32 R46, -RZ, R46.H1_H1 ;  /* 0x3000002eff2e7230 */ /* 0x000fe20000004100 */
[----:B------:R-:W-:Y:S01]  /*6d70*/  UPRMT UR4, UR48, 0x654, UR4 ;  /* 0x0000065430047896 */ /* 0x000fe20008000004 */
[--C-:B------:R-:W-:Y:S01]  /*6d80*/  HADD2.F32 R49, -RZ, R50.reuse.H0_H0 ;  /* 0x20000032ff317230 */ /* 0x100fe20000004100 */
[-C--:B------:R-:W-:Y:S01]  /*6d90*/  F2FP.F16.E5M2.UNPACK_B R58, R65.reuse ;  /* 0x00000041ff3a723e */ /* 0x080fe200020004ff */
[----:B------:R-:W-:Y:S01]  /*6da0*/  HADD2.F32 R50, -RZ, R50.H1_H1 ;  /* 0x30000032ff327230 */ /* 0x000fe20000004100 */
[----:B------:R-:W-:Y:S01]  /*6db0*/  F2FP.F16.E5M2.UNPACK_B R62, R66 ;  /* 0x00000042ff3e723e */ /* 0x000fe200020004ff */
[--C-:B------:R-:W-:Y:S01]  /*6dc0*/  HADD2.F32 R53, -RZ, R54.reuse.H0_H0 ;  /* 0x20000036ff357230 */ /* 0x100fe20000004100 */
[----:B------:R-:W-:Y:S01]  /*6dd0*/  F2FP.F16.E5M2.UNPACK_B R56, R64.H1 ;  /* 0x00000040ff38723e */ /* 0x000fe200030004ff */
[----:B------:R-:W-:Y:S01]  /*6de0*/  HADD2.F32 R54, -RZ, R54.H1_H1 ;  /* 0x30000036ff367230 */ /* 0x000fe20000004100 */
[----:B------:R-:W-:Y:S01]  /*6df0*/  F2FP.F16.E5M2.UNPACK_B R60, R65.H1 ;  /* 0x00000041ff3c723e */ /* 0x000fe200030004ff */
[----:B-1----:R-:W-:Y:S01]  /*6e00*/  SYNCS.ARRIVE.TRANS64.RED.A1T0 RZ, [UR4], RZ ;  /* 0x000000ffffff79a7 */ /* 0x002fe20008100404 */
[--C-:B------:R-:W-:Y:S01]  /*6e10*/  HADD2.F32 R57, -RZ, R58.reuse.H0_H0 ;  /* 0x2000003aff397230 */ /* 0x100fe20000004100 */
[-C--:B------:R-:W-:Y:S01]  /*6e20*/  F2FP.F16.E5M2.UNPACK_B R65, R67.reuse ;  /* 0x00000043ff41723e */ /* 0x080fe200020004ff */
[----:B------:R-:W-:Y:S01]  /*6e30*/  HADD2.F32 R58, -RZ, R58.H1_H1 ;  /* 0x3000003aff3a7230 */ /* 0x000fe20000004100 */
[----:B------:R-:W-:Y:S01]  /*6e40*/  F2FP.F16.E5M2.UNPACK_B R64, R66.H1 ;  /* 0x00000042ff40723e */ /* 0x000fe200030004ff */
[--C-:B------:R-:W-:Y:S01]  /*6e50*/  HADD2.F32 R61, -RZ, R62.reuse.H0_H0 ;  /* 0x2000003eff3d7230 */ /* 0x100fe20000004100 */
[----:B------:R-:W-:Y:S01]  /*6e60*/  F2FP.F16.E5M2.UNPACK_B R67, R67.H1 ;  /* 0x00000043ff43723e */ /* 0x000fe200030004ff */
[----:B------:R-:W-:Y:S01]  /*6e70*/  HADD2.F32 R62, -RZ, R62.H1_H1 ;  /* 0x3000003eff3e7230 */ /* 0x000fe20000004100 */
[----:B------:R-:W-:Y:S01]  /*6e80*/  IADD3 R36, PT, PT, R36, 0x1, RZ ;  /* 0x0000000124247810 */ /* 0x000fe20007ffe0ff */
[C---:B----4-:R-:W-:Y:S01]  /*6e90*/  FMUL R4, R38.reuse, R4 ;  /* 0x0000000426047220 */ /* 0x050fe20000400000 */
[C---:B------:R-:W-:Y:S01]  /*6ea0*/  FMUL R5, R38.reuse, R5 ;  /* 0x0000000526057220 */ /* 0x040fe20000400000 */
[C---:B------:R-:W-:Y:S01]  /*6eb0*/  FMUL R8, R38.reuse, R8 ;  /* 0x0000000826087220 */ /* 0x040fe20000400000 */
[C---:B------:R-:W-:Y:S01]  /*6ec0*/  FMUL R9, R38.reuse, R9 ;  /* 0x0000000926097220 */ /* 0x040fe20000400000 */
[C---:B------:R-:W-:Y:S01]  /*6ed0*/  FFMA R4, R39.reuse, R0, R4 ;  /* 0x0000000027047223 */ /* 0x040fe20000000004 */
[C---:B------:R-:W-:Y:S01]  /*6ee0*/  FFMA R5, R39.reuse, R2, R5 ;  /* 0x0000000227057223 */ /* 0x040fe20000000005 */
[C---:B------:R-:W-:Y:S01]  /*6ef0*/  FMUL R12, R38.reuse, R12 ;  /* 0x0000000c260c7220 */ /* 0x040fe20000400000 */
        /* <DEDUP_REMOVED lines=10> */
[----:B------:R-:W-:Y:S02]  /*6fa0*/  HADD2.F32 R44, -RZ, R44.H1_H1 ;  /* 0x3000002cff2c7230 */ /* 0x000fe40000004100 */
[C---:B------:R-:W-:Y:S01]  /*6fb0*/  FMUL R10, R38.reuse, R10 ;  /* 0x0000000a260a7220 */ /* 0x040fe20000400000 */
[C---:B------:R-:W-:Y:S01]  /*6fc0*/  FFMA R6, R39.reuse, R3, R6 ;  /* 0x0000000327067223 */ /* 0x040fe20000000006 */
[C---:B------:R-:W-:Y:S01]  /*6fd0*/  FFMA R7, R39.reuse, R40, R7 ;  /* 0x0000002827077223 */ /* 0x040fe20000000007 */
[C---:B------:R-:W-:Y:S01]  /*6fe0*/  FFMA R8, R39.reuse, R41, R8 ;  /* 0x0000002927087223 */ /* 0x040fe20000000008 */
[C---:B------:R-:W-:Y:S01]  /*6ff0*/  FFMA R9, R39.reuse, R42, R9 ;  /* 0x0000002a27097223 */ /* 0x040fe20000000009 */
[----:B------:R-:W-:Y:S01]  /*7000*/  FFMA R10, R39, R43, R10 ;  /* 0x0000002b270a7223 */ /* 0x000fe2000000000a */
[--C-:B------:R-:W-:Y:S01]  /*7010*/  HADD2.F32 R40, -RZ, R65.reuse.H0_H0 ;  /* 0x20000041ff287230 */ /* 0x100fe20000004100 */
[----:B------:R-:W-:Y:S01]  /*7020*/  F2FP.SATFINITE.E5M2.F32.PACK_AB_MERGE_C R86, R7, R6, RZ ;  /* 0x000000060756723e */ /* 0x000fe200048060ff */
[C---:B------:R-:W-:Y:S01]  /*7030*/  FMUL R7, R38.reuse, R24 ;  /* 0x0000001826077220 */ /* 0x040fe20000400000 */
[C---:B------:R-:W-:Y:S01]  /*7040*/  FMUL R24, R38.reuse, R29 ;  /* 0x0000001d26187220 */ /* 0x040fe20000400000 */
[C---:B------:R-:W-:Y:S01]  /*7050*/  FMUL R29, R38.reuse, R34 ;  /* 0x00000022261d7220 */ /* 0x040fe20000400000 */
[----:B------:R-:W-:Y:S02]  /*7060*/  HADD2.F32 R65, -RZ, R65.H1_H1 ;  /* 0x30000041ff417230 */ /* 0x000fe40000004100 */
[C---:B------:R-:W-:Y:S01]  /*7070*/  FMUL R11, R38.reuse, R11 ;  /* 0x0000000b260b7220 */ /* 0x040fe20000400000 */
[--C-:B------:R-:W-:Y:S02]  /*7080*/  HADD2.F32 R47, -RZ, R48.reuse.H0_H0 ;  /* 0x20000030ff2f7230 */ /* 0x100fe40000004100 */
[C---:B------:R-:W-:Y:S01]  /*7090*/  FMUL R14, R38.reuse, R14 ;  /* 0x0000000e260e7220 */ /* 0x040fe20000400000 */
[----:B------:R-:W-:Y:S02]  /*70a0*/  HADD2.F32 R48, -RZ, R48.H1_H1 ;  /* 0x30000030ff307230 */ /* 0x000fe40000004100 */
[C---:B------:R-:W-:Y:S01]  /*70b0*/  FFMA R11, R39.reuse, R44, R11 ;  /* 0x0000002c270b7223 */ /* 0x040fe2000000000b */
[C---:B------:R-:W-:Y:S01]  /*70c0*/  FFMA R12, R39.reuse, R45, R12 ;  /* 0x0000002d270c7223 */ /* 0x040fe2000000000c */
[C---:B------:R-:W-:Y:S01]  /*70d0*/  FFMA R13, R39.reuse, R46, R13 ;  /* 0x0000002e270d7223 */ /* 0x040fe2000000000d */
[----:B------:R-:W-:Y:S01]  /*70e0*/  FFMA R14, R39, R47, R14 ;  /* 0x0000002f270e7223 */ /* 0x000fe2000000000e */
[C---:B------:R-:W-:Y:S01]  /*70f0*/  FMUL R15, R38.reuse, R15 ;  /* 0x0000000f260f7220 */ /* 0x040fe20000400000 */
[--C-:B------:R-:W-:Y:S01]  /*7100*/  HADD2.F32 R51, -RZ, R52.reuse.H0_H0 ;  /* 0x20000034ff337230 */ /* 0x100fe20000004100 */
[----:B------:R-:W-:Y:S01]  /*7110*/  F2FP.SATFINITE.E5M2.F32.PACK_AB_MERGE_C R10, R11, R10, RZ ;  /* 0x0000000a0b0a723e */ /* 0x000fe200048060ff */
[----:B------:R-:W-:Y:S02]  /*7120*/  HADD2.F32 R52, -RZ, R52.H1_H1 ;  /* 0x30000034ff347230 */ /* 0x000fe40000004100 */
[C---:B------:R-:W-:Y:S01]  /*7130*/  FFMA R15, R39.reuse, R48, R15 ;  /* 0x00000030270f7223 */ /* 0x040fe2000000000f */
[C---:B------:R-:W-:Y:S01]  /*7140*/  FFMA R16, R39.reuse, R49, R16 ;  /* 0x0000003127107223 */ /* 0x040fe20000000010 */
[C---:B------:R-:W-:Y:S01]  /*7150*/  FFMA R17, R39.reuse, R50, R17 ;  /* 0x0000003227117223 */ /* 0x040fe20000000011 */
[C---:B------:R-:W-:Y:S01]  /*7160*/  FMUL R18, R38.reuse, R18 ;  /* 0x0000001226127220 */ /* 0x040fe20000400000 */
[C---:B------:R-:W-:Y:S01]  /*7170*/  FMUL R19, R38.reuse, R19 ;  /* 0x0000001326137220 */ /* 0x040fe20000400000 */
[--C-:B------:R-:W-:Y:S02]  /*7180*/  HADD2.F32 R55, -RZ, R56.reuse.H0_H0 ;  /* 0x20000038ff377230 */ /* 0x100fe40000004100 */
[C---:B------:R-:W-:Y:S01]  /*7190*/  FMUL R3, R38.reuse, R22 ;  /* 0x0000001626037220 */ /* 0x040fe20000400000 */
[C---:B------:R-:W-:Y:S01]  /*71a0*/  FFMA R18, R39.reuse, R51, R18 ;  /* 0x0000003327127223 */ /* 0x040fe20000000012 */
[----:B------:R-:W-:Y:S02]  /*71b0*/  HADD2.F32 R56, -RZ, R56.H1_H1 ;  /* 0x30000038ff387230 */ /* 0x000fe40000004100 */
[C---:B------:R-:W-:Y:S01]  /*71c0*/  FFMA R19, R39.reuse, R52, R19 ;  /* 0x0000003427137223 */ /* 0x040fe20000000013 */
[C---:B------:R-:W-:Y:S01]  /*71d0*/  FMUL R6, R38.reuse, R23 ;  /* 0x0000001726067220 */ /* 0x040fe20000400000 */
[C---:B------:R-:W-:Y:S01]  /*71e0*/  FFMA R0, R39.reuse, R53, R0 ;  /* 0x0000003527007223 */ /* 0x040fe20000000000 */
[C---:B------:R-:W-:Y:S01]  /*71f0*/  FFMA R2, R39.reuse, R54, R2 ;  /* 0x0000003627027223 */ /* 0x040fe20000000002 */
[--C-:B------:R-:W-:Y:S02]  /*7200*/  HADD2.F32 R59, -RZ, R60.reuse.H0_H0 ;  /* 0x2000003cff3b7230 */ /* 0x100fe40000004100 */
[C---:B------:R-:W-:Y:S01]  /*7210*/  FFMA R3, R39.reuse, R55, R3 ;  /* 0x0000003727037223 */ /* 0x040fe20000000003 */
[----:B------:R-:W-:Y:S02]  /*7220*/  HADD2.F32 R60, -RZ, R60.H1_H1 ;  /* 0x3000003cff3c7230 */ /* 0x000fe40000004100 */
[C---:B------:R-:W-:Y:S01]  /*7230*/  FMUL R21, R38.reuse, R26 ;  /* 0x0000001a26157220 */ /* 0x040fe20000400000 */
[C---:B------:R-:W-:Y:S01]  /*7240*/  FMUL R22, R38.reuse, R27 ;  /* 0x0000001b26167220 */ /* 0x040fe20000400000 */
[C---:B------:R-:W-:Y:S01]  /*7250*/  FFMA R6, R39.reuse, R56, R6 ;  /* 0x0000003827067223 */ /* 0x040fe20000000006 */
[C---:B------:R-:W-:Y:S01]  /*7260*/  FFMA R7, R39.reuse, R57, R7 ;  /* 0x0000003927077223 */ /* 0x040fe20000000007 */
[C---:B------:R-:W-:Y:S01]  /*7270*/  FMUL R23, R38.reuse, R28 ;  /* 0x0000001c26177220 */ /* 0x040fe20000400000 */
[C---:B------:R-:W-:Y:S01]  /*7280*/  FFMA R20, R39.reuse, R58, R20 ;  /* 0x0000003a27147223 */ /* 0x040fe20000000014 */
[--C-:B------:R-:W-:Y:S02]  /*7290*/  HADD2.F32 R63, -RZ, R64.reuse.H0_H0 ;  /* 0x20000040ff3f7230 */ /* 0x100fe40000004100 */
[C---:B------:R-:W-:Y:S01]  /*72a0*/  FFMA R21, R39.reuse, R59, R21 ;  /* 0x0000003b27157223 */ /* 0x040fe20000000015 */
[----:B------:R-:W-:Y:S02]  /*72b0*/  HADD2.F32 R64, -RZ, R64.H1_H1 ;  /* 0x30000040ff407230 */ /* 0x000fe40000004100 */
[C---:B------:R-:W-:Y:S01]  /*72c0*/  FFMA R22, R39.reuse, R60, R22 ;  /* 0x0000003c27167223 */ /* 0x040fe20000000016 */
[C---:B------:R-:W-:Y:S01]  /*72d0*/  FMUL R26, R38.reuse, R31 ;  /* 0x0000001f261a7220 */ /* 0x040fe20000400000 */
[C---:B------:R-:W-:Y:S01]  /*72e0*/  FMUL R27, R38.reuse, R32 ;  /* 0x00000020261b7220 */ /* 0x040fe20000400000 */
[C---:B------:R-:W-:Y:S01]  /*72f0*/  FFMA R23, R39.reuse, R61, R23 ;  /* 0x0000003d27177223 */ /* 0x040fe20000000017 */
[----:B------:R-:W-:Y:S01]  /*7300*/  FMUL R28, R38, R33 ;  /* 0x00000021261c7220 */ /* 0x000fe20000400000 */
[C---:B------:R-:W-:Y:S01]  /*7310*/  FFMA R24, R39.reuse, R62, R24 ;  /* 0x0000003e27187223 */ /* 0x040fe20000000018 */
[--C-:B------:R-:W-:Y:S02]  /*7320*/  HADD2.F32 R66, -RZ, R67.reuse.H0_H0 ;  /* 0x20000043ff427230 */ /* 0x100fe40000004100 */
[C---:B------:R-:W-:Y:S01]  /*7330*/  FFMA R25, R39.reuse, R63, R25 ;  /* 0x0000003f27197223 */ /* 0x040fe20000000019 */
[----:B------:R-:W-:Y:S02]  /*7340*/  HADD2.F32 R67, -RZ, R67.H1_H1 ;  /* 0x30000043ff437230 */ /* 0x000fe40000004100 */
[----:B------:R-:W-:Y:S01]  /*7350*/  FFMA R26, R39, R64, R26 ;  /* 0x00000040271a7223 */ /* 0x000fe2000000001a */
[----:B------:R-:W-:Y:S01]  /*7360*/  F2FP.SATFINITE.E5M2.F32.PACK_AB_MERGE_C R14, R15, R14, RZ ;  /* 0x0000000e0f0e723e */ /* 0x000fe200048060ff */
[----:B------:R-:W-:Y:S01]  /*7370*/  FFMA R27, R39, R40, R27 ;  /* 0x00000028271b7223 */ /* 0x000fe2000000001b */
[----:B------:R-:W-:Y:S01]  /*7380*/  F2FP.SATFINITE.E5M2.F32.PACK_AB_MERGE_C R18, R19, R18, RZ ;  /* 0x000000121312723e */ /* 0x000fe200048060ff */
[C---:B------:R-:W-:Y:S01]  /*7390*/  FFMA R28, R39.reuse, R65, R28 ;  /* 0x00000041271c7223 */ /* 0x040fe2000000001c */
[C---:B------:R-:W-:Y:S01]  /*73a0*/  FFMA R29, R39.reuse, R66, R29 ;  /* 0x00000042271d7223 */ /* 0x040fe2000000001d */
[----:B------:R-:W-:Y:S01]  /*73b0*/  FFMA R30, R39, R67, R30 ;  /* 0x00000043271e7223 */ /* 0x000fe2000000001e */
[----:B------:R-:W-:Y:S02]  /*73c0*/  F2FP.SATFINITE.E5M2.F32.PACK_AB_MERGE_C R32, R5, R4, R86 ;  /* 0x000000040520723e */ /* 0x000fe40004806056 */
[----:B------:R-:W-:Y:S02]  /*73d0*/  F2FP.SATFINITE.E5M2.F32.PACK_AB_MERGE_C R33, R9, R8, R10 ;  /* 0x000000080921723e */ /* 0x000fe4000480600a */
[----:B------:R-:W-:Y:S02]  /*73e0*/  F2FP.SATFINITE.E5M2.F32.PACK_AB_MERGE_C R34, R13, R12, R14 ;  /* 0x0000000c0d22723e */ /* 0x000fe4000480600e */
[----:B------:R-:W-:Y:S02]  /*73f0*/  F2FP.SATFINITE.E5M2.F32.PACK_AB_MERGE_C R35, R17, R16, R18 ;  /* 0x000000101123723e */ /* 0x000fe40004806012 */
[----:B------:R-:W-:Y:S02]  /*7400*/  F2FP.SATFINITE.E5M2.F32.PACK_AB_MERGE_C R3, R6, R3, RZ ;  /* 0x000000030603723e */ /* 0x000fe400048060ff */
[----:B------:R-:W-:Y:S01]  /*7410*/  F2FP.SATFINITE.E5M2.F32.PACK_AB_MERGE_C R5, R22, R21, RZ ;  /* 0x000000151605723e */ /* 0x000fe200048060ff */
[----:B------:R1:W-:Y:S01]  /*7420*/  STS.128 [R78+UR44+0x1400], R32 ;  /* 0x001400204e007988 */ /* 0x0003e20008000c2c */
[----:B------:R-:W-:Y:S02]  /*7430*/  F2FP.SATFINITE.E5M2.F32.PACK_AB_MERGE_C R6, R26, R25, RZ ;  /* 0x000000191a06723e */ /* 0x000fe400048060ff */
[----:B------:R-:W-:Y:S02]  /*7440*/  F2FP.SATFINITE.E5M2.F32.PACK_AB_MERGE_C R29, R30, R29, RZ ;  /* 0x0000001d1e1d723e */ /* 0x000fe400048060ff */
[----:B------:R-:W-:Y:S02]  /*7450*/  F2FP.SATFINITE.E5M2.F32.PACK_AB_MERGE_C R5, R20, R7, R5 ;  /* 0x000000071405723e */ /* 0x000fe40004806005 */
[----:B------:R-:W-:Y:S02]  /*7460*/  F2FP.SATFINITE.E5M2.F32.PACK_AB_MERGE_C R4, R2, R0, R3 ;  /* 0x000000000204723e */ /* 0x000fe40004806003 */
[----:B------:R-:W-:Y:S02]  /*7470*/  F2FP.SATFINITE.E5M2.F32.PACK_AB_MERGE_C R6, R24, R23, R6 ;  /* 0x000000171806723e */ /* 0x000fe40004806006 */
[----:B------:R-:W-:Y:S05]  /*7480*/  F2FP.SATFINITE.E5M2.F32.PACK_AB_MERGE_C R7, R28, R27, R29 ;  /* 0x0000001b1c07723e */ /* 0x000fea000480601d */
[----:B------:R1:W-:Y:S01]  /*7490*/  STS.128 [R77+0x1010], R4 ;  /* 0x001010044d007388 */ /* 0x0003e20000000c00 */
[----:B------:R-:W-:Y:S01]  /*74a0*/  @!PT LDS RZ, [RZ] ;  /* 0x00000000fffff984 */ /* 0x000fe20000000800 */
[----:B------:R-:W-:Y:S01]  /*74b0*/  @!PT LDS RZ, [RZ] ;  /* 0x00000000fffff984 */ /* 0x000fe20000000800 */
[----:B------:R-:W-:Y:S01]  /*74c0*/  @!PT LDS RZ, [RZ] ;  /* 0x00000000fffff984 */ /* 0x000fe20000000800 */
[----:B------:R-:W-:Y:S01]  /*74d0*/  @!PT LDS RZ, [RZ] ;  /* 0x00000000fffff984 */ /* 0x000fe20000000800 */
[----:B------:R3:W-:Y:S07]  /*74e0*/  MEMBAR.ALL.CTA ;  /* 0x0000000000007992 */ /* 0x0007ee0000008000 */
[----:B---3--:R-:W3:Y:S02]  /*74f0*/  FENCE.VIEW.ASYNC.S ;  /* 0x00000000000073c6 */ /* 0x008ee40000000000 */
[----:B---3--:R-:W-:Y:S06]  /*7500*/  BAR.SYNC.DEFER_BLOCKING 0x1, 0x80 ;  /* 0x0042000000007b1d */ /* 0x008fec0000010000 */
[----:B------:R-:W-:Y:S05]  /*7510*/  @P0 BRA `(.L_x_124) ;  /* 0x0000000000300947 */ /* 0x000fea0003800000 */
[----:B------:R-:W-:Y:S02]  /*7520*/  UIADD3 UR4, UPT, UPT, UR44, 0x1400, URZ ;  /* 0x000014002c047890 */ /* 0x000fe4000fffe0ff */
[----:B------:R-:W-:Y:S02]  /*7530*/  USHF.L.U32 UR9, UR45, 0x6, URZ ;  /* 0x000000062d097899 */ /* 0x000fe400080006ff */
[----:B------:R-:W-:Y:S02]  /*7540*/  USHF.L.U32 UR10, UR46, 0x6, URZ ;  /* 0x000000062e0a7899 */ /* 0x000fe400080006ff */
[----:B------:R-:W-:Y:S01]  /*7550*/  MOV R85, UR4 ;  /* 0x0000000400557c02 */ /* 0x000fe20008000f00 */
[----:B------:R-:W-:Y:S01]  /*7560*/  UIADD3 UR4, UP0, UPT, UR62, 0x680, URZ ;  /* 0x000006803e047890 */ /* 0x000fe2000ff1e0ff */
[----:B------:R-:W-:Y:S02]  /*7570*/  UMOV UR11, UR36 ;  /* 0x00000024000b7c82 */ /* 0x000fe40008000000 */
[----:B------:R-:W-:Y:S01]  /*7580*/  R2UR UR8, R85 ;  /* 0x00000000550872ca */ /* 0x000fe200000e0000 */
[----:B------:R-:W-:Y:S11]  /*7590*/  UIADD3.X UR5, UPT, UPT, URZ, UR63, URZ, UP0, !UPT ;  /* 0x0000003fff057290 */ /* 0x000ff600087fe4ff */
[----:B------:R-:W-:Y:S01]  /*75a0*/  @!UPT UIADD3 URZ, UPT, UPT, URZ, URZ, URZ ;  /* 0x000000fffffff290 */ /* 0x000fe2000fffe0ff */
[----:B------:R3:W-:Y:S01]  /*75b0*/  UTMASTG.3D [UR8], [UR4] ;  /* 0x00000008040073b5 */ /* 0x0007e20008010000 */
[----:B------:R0:W-:Y:S01]  /*75c0*/  UTMACMDFLUSH ;  /* 0x00000000000079b7 */ /* 0x0001e20000000000 */
[----:B---3--:R-:W-:Y:S04]  /*75d0*/  DEPBAR.LE SB0, 0x0 ;  /* 0x000080000000791a */ /* 0x008fe80000000000 */
.L_x_124:
[----:B------:R-:W-:Y:S05]  /*75e0*/  BSYNC.RECONVERGENT B0 ;  /* 0x0000000000007941 */ /* 0x000fea0003800200 */
.L_x_123:
[----:B------:R-:W-:Y:S01]  /*75f0*/  BAR.SYNC.DEFER_BLOCKING 0x1, 0x80 ;  /* 0x0042000000007b1d */ /* 0x000fe20000010000 */
[----:B------:R-:W-:Y:S01]  /*7600*/  ISETP.NE.AND P0, PT, R81, 0x2, PT ;  /* 0x000000025100780c */ /* 0x000fe20003f05270 */
[----:B------:R-:W-:Y:S01]  /*7610*/  UISETP.NE.AND UP0, UPT, UR47, URZ, UPT ;  /* 0x000000ff2f00728c */ /* 0x000fe2000bf05270 */
[----:B------:R-:W-:Y:S01]  /*7620*/  ISETP.NE.AND P1, PT, R36, 0x4, PT ;  /* 0x000000042400780c */ /* 0x000fe20003f25270 */
[----:B------:R-:W-:Y:S01]  /*7630*/  UIADD3 UR45, UPT, UPT, UR37, UR57, URZ ;  /* 0x00000039252d7290 */ /* 0x000fe2000fffe0ff */
[----:B------:R-:W-:Y:S01]  /*7640*/  SEL R2, RZ, 0x1, P0 ;  /* 0x00000001ff027807 */ /* 0x000fe20000000000 */
[----:B------:R-:W-:Y:S01]  /*7650*/  UIADD3 UR46, UPT, UPT, UR38, UR60, URZ ;  /* 0x0000003c262e7290 */ /* 0x000fe2000fffe0ff */
[----:B------:R-:W-:Y:S02]  /*7660*/  SEL R0, RZ, 0x1, P1 ;  /* 0x00000001ff007807 */ /* 0x000fe40000800000 */
[----:B------:R-:W-:Y:S02]  /*7670*/  LOP3.LUT R83, R83, R2, RZ, 0x3c, !PT ;  /* 0x0000000253537212 */ /* 0x000fe400078e3cff */
[----:B------:R-:W-:Y:S02]  /*7680*/  LOP3.LUT R84, R84, R0, RZ, 0x3c, !PT ;  /* 0x0000000054547212 */ /* 0x000fe400078e3cff */
[----:B------:R-:W-:Y:S02]  /*7690*/  SEL R81, R81, RZ, P0 ;  /* 0x000000ff51517207 */ /* 0x000fe40000000000 */
[----:B------:R-:W-:Y:S01]  /*76a0*/  SEL R36, R36, RZ, P1 ;  /* 0x000000ff24247207 */ /* 0x000fe20000800000 */
[----:B------:R-:W-:Y:S01]  /*76b0*/  UMOV UR36, UR51 ;  /* 0x0000003300247c82 */ /* 0x000fe20008000000 */
[----:B------:R-:W-:Y:S05]  /*76c0*/  BRA.U UP0, `(.L_x_125) ;  /* 0xffffffe5002c7547 */ /* 0x000fea000b83ffff */
[----:B------:R-:W-:Y:S05]  /*76d0*/  EXIT ;  /* 0x000000000000794d */ /* 0x000fea0003800000 */
.L_x_25:
[----:B--2---:R2:W3:Y:S02]  /*76e0*/  SYNCS.PHASECHK.TRANS64.TRYWAIT P0, [R0+URZ+0x240], R2 ;  /* 0x00024002000075a7 */ /* 0x0044e400080011ff */
[----:B---3--:R-:W-:Y:S05]  /*76f0*/  @!P0 NANOSLEEP.SYNCS 0x989680 ;  /* 0x009896800000895d */ /* 0x008fea0003900000 */
[----:B------:R-:W3:Y:S02]  /*7700*/  @!P0 SYNCS.PHASECHK.TRANS64 P0, [R0+URZ+0x240], R2 ;  /* 0x00024002000085a7 */ /* 0x000ee400080010ff */
[----:B---3--:R-:W-:Y:S05]  /*7710*/  @!P0 BRA `(.L_x_25) ;  /* 0xfffffffc00f08947 */ /* 0x008fea000383ffff */
[----:B------:R-:W-:Y:S05]  /*7720*/  BRA `(.L_x_126) ;  /* 0xffffffa400007947 */ /* 0x000fea000383ffff */
.L_x_28:
[----:B-1----:R-:W-:-:S07]  /*7730*/  MOV R0, UR33 ;  /* 0x0000002100007c02 */ /* 0x002fce0008000f00 */
.L_x_127:
[----:B-1----:R1:W2:Y:S02]  /*7740*/  SYNCS.PHASECHK.TRANS64.TRYWAIT P0, [R0+URZ+0xd8], R3 ;  /* 0x0000d803000075a7 */ /* 0x0022a400080011ff */
[----:B--2---:R-:W-:Y:S05]  /*7750*/  @!P0 NANOSLEEP.SYNCS 0x989680 ;  /* 0x009896800000895d */ /* 0x004fea0003900000 */
[----:B------:R-:W2:Y:S02]  /*7760*/  @!P0 SYNCS.PHASECHK.TRANS64 P0, [R0+URZ+0xd8], R3 ;  /* 0x0000d803000085a7 */ /* 0x000ea400080010ff */
[----:B--2---:R-:W-:Y:S05]  /*7770*/  @!P0 BRA `(.L_x_127) ;  /* 0xfffffffc00f08947 */ /* 0x004fea000383ffff */
[----:B------:R-:W-:Y:S05]  /*7780*/  BRA `(.L_x_27) ;  /* 0xffffffa400487947 */ /* 0x000fea000383ffff */
.L_x_35:
[----:B-1----:R-:W-:-:S07]  /*7790*/  MOV R0, UR17 ;  /* 0x0000001100007c02 */ /* 0x002fce0008000f00 */
.L_x_128:
[----:B-1----:R1:W2:Y:S02]  /*77a0*/  SYNCS.PHASECHK.TRANS64.TRYWAIT P0, [R0+URZ+0xd8], R3 ;  /* 0x0000d803000075a7 */ /* 0x0022a400080011ff */
[----:B--2---:R-:W-:Y:S05]  /*77b0*/  @!P0 NANOSLEEP.SYNCS 0x989680 ;  /* 0x009896800000895d */ /* 0x004fea0003900000 */
[----:B------:R-:W2:Y:S02]  /*77c0*/  @!P0 SYNCS.PHASECHK.TRANS64 P0, [R0+URZ+0xd8], R3 ;  /* 0x0000d803000085a7 */ /* 0x000ea400080010ff */
[----:B--2---:R-:W-:Y:S05]  /*77d0*/  @!P0 BRA `(.L_x_128) ;  /* 0xfffffffc00f08947 */ /* 0x004fea000383ffff */
[----:B------:R-:W-:Y:S05]  /*77e0*/  BRA `(.L_x_34) ;  /* 0xffffffa800047947 */ /* 0x000fea000383ffff */
.L_x_40:
[----:B-1----:R1:W2:Y:S02]  /*77f0*/  SYNCS.PHASECHK.TRANS64.TRYWAIT P0, [R3+URZ+0x1d0], R0 ;  /* 0x0001d000030075a7 */ /* 0x0022a400080011ff */
[----:B--2---:R-:W-:Y:S05]  /*7800*/  @!P0 NANOSLEEP.SYNCS 0x989680 ;  /* 0x009896800000895d */ /* 0x004fea0003900000 */
[----:B------:R-:W2:Y:S02]  /*7810*/  @!P0 SYNCS.PHASECHK.TRANS64 P0, [R3+URZ+0x1d0], R0 ;  /* 0x0001d000030085a7 */ /* 0x000ea400080010ff */
[----:B--2---:R-:W-:Y:S05]  /*7820*/  @!P0 BRA `(.L_x_40) ;  /* 0xfffffffc00f08947 */ /* 0x004fea000383ffff */
[----:B------:R-:W-:Y:S05]  /*7830*/  BRA `(.L_x_129) ;  /* 0xffffffa800a87947 */ /* 0x000fea000383ffff */
.L_x_44:
[----:B------:R-:W-:-:S07]  /*7840*/  MOV R0, UR4 ;  /* 0x0000000400007c02 */ /* 0x000fce0008000f00 */
.L_x_130:
[----:B-1----:R1:W2:Y:S02]  /*7850*/  SYNCS.PHASECHK.TRANS64.TRYWAIT P0, [R0+URZ], R2 ;  /* 0x00000002000075a7 */ /* 0x0022a400080011ff */
[----:B--2---:R-:W-:Y:S05]  /*7860*/  @!P0 NANOSLEEP.SYNCS 0x989680 ;  /* 0x009896800000895d */ /* 0x004fea0003900000 */
[----:B------:R-:W2:Y:S02]  /*7870*/  @!P0 SYNCS.PHASECHK.TRANS64 P0, [R0+URZ], R2 ;  /* 0x00000002000085a7 */ /* 0x000ea400080010ff */
[----:B--2---:R-:W-:Y:S05]  /*7880*/  @!P0 BRA `(.L_x_130) ;  /* 0xfffffffc00f08947 */ /* 0x004fea000383ffff */
[----:B------:R-:W-:Y:S05]  /*7890*/  BRA `(.L_x_131) ;  /* 0xffffffb0004c7947 */ /* 0x000fea000383ffff */
.L_x_45:
[----:B------:R-:W-:-:S07]  /*78a0*/  MOV R0, UR5 ;  /* 0x0000000500007c02 */ /* 0x000fce0008000f00 */
.L_x_132:
[----:B-1----:R1:W2:Y:S02]  /*78b0*/  SYNCS.PHASECHK.TRANS64.TRYWAIT P0, [R0+URZ], R3 ;  /* 0x00000003000075a7 */ /* 0x0022a400080011ff */
[----:B--2---:R-:W-:Y:S05]  /*78c0*/  @!P0 NANOSLEEP.SYNCS 0x989680 ;  /* 0x009896800000895d */ /* 0x004fea0003900000 */
[----:B------:R-:W2:Y:S02]  /*78d0*/  @!P0 SYNCS.PHASECHK.TRANS64 P0, [R0+URZ], R3 ;  /* 0x00000003000085a7 */ /* 0x000ea400080010ff */
[----:B--2---:R-:W-:Y:S05]  /*78e0*/  @!P0 BRA `(.L_x_132) ;  /* 0xfffffffc00f08947 */ /* 0x004fea000383ffff */
[----:B------:R-:W-:Y:S05]  /*78f0*/  BRA `(.L_x_133) ;  /* 0xffffffb000587947 */ /* 0x000fea000383ffff */
.L_x_46:
[----:B------:R-:W-:-:S07]  /*7900*/  MOV R0, UR5 ;  /* 0x0000000500007c02 */ /* 0x000fce0008000f00 */
.L_x_134:
[----:B-1----:R1:W2:Y:S02]  /*7910*/  SYNCS.PHASECHK.TRANS64.TRYWAIT P0, [R0+URZ], R3 ;  /* 0x00000003000075a7 */ /* 0x0022a400080011ff */
[----:B--2---:R-:W-:Y:S05]  /*7920*/  @!P0 NANOSLEEP.SYNCS 0x989680 ;  /* 0x009896800000895d */ /* 0x004fea0003900000 */
[----:B------:R-:W2:Y:S02]  /*7930*/  @!P0 SYNCS.PHASECHK.TRANS64 P0, [R0+URZ], R3 ;  /* 0x00000003000085a7 */ /* 0x000ea400080010ff */
[----:B--2---:R-:W-:Y:S05]  /*7940*/  @!P0 BRA `(.L_x_134) ;  /* 0xfffffffc00f08947 */ /* 0x004fea000383ffff */
[----:B------:R-:W-:Y:S05]  /*7950*/  BRA `(.L_x_135) ;  /* 0xffffffb000647947 */ /* 0x000fea000383ffff */
.L_x_47:
[----:B------:R-:W-:-:S07]  /*7960*/  MOV R0, UR5 ;  /* 0x0000000500007c02 */ /* 0x000fce0008000f00 */
.L_x_136:
[----:B-1----:R1:W2:Y:S02]  /*7970*/  SYNCS.PHASECHK.TRANS64.TRYWAIT P0, [R0+URZ], R3 ;  /* 0x00000003000075a7 */ /* 0x0022a400080011ff */
[----:B--2---:R-:W-:Y:S05]  /*7980*/  @!P0 NANOSLEEP.SYNCS 0x989680 ;  /* 0x009896800000895d */ /* 0x004fea0003900000 */
[----:B------:R-:W2:Y:S02]  /*7990*/  @!P0 SYNCS.PHASECHK.TRANS64 P0, [R0+URZ], R3 ;  /* 0x00000003000085a7 */ /* 0x000ea400080010ff */
[----:B--2---:R-:W-:Y:S05]  /*79a0*/  @!P0 BRA `(.L_x_136) ;  /* 0xfffffffc00f08947 */ /* 0x004fea000383ffff */
[----:B------:R-:W-:Y:S05]  /*79b0*/  BRA `(.L_x_137) ;  /* 0xffffffb000707947 */ /* 0x000fea000383ffff */
.L_x_48:
[----:B------:R-:W-:-:S07]  /*79c0*/  MOV R0, UR5 ;  /* 0x0000000500007c02 */ /* 0x000fce0008000f00 */
.L_x_138:
[----:B-1----:R1:W2:Y:S02]  /*79d0*/  SYNCS.PHASECHK.TRANS64.TRYWAIT P0, [R0+URZ], R3 ;  /* 0x00000003000075a7 */ /* 0x0022a400080011ff */
[----:B--2---:R-:W-:Y:S05]  /*79e0*/  @!P0 NANOSLEEP.SYNCS 0x989680 ;  /* 0x009896800000895d */ /* 0x004fea0003900000 */
[----:B------:R-:W2:Y:S02]  /*79f0*/  @!P0 SYNCS.PHASECHK.TRANS64 P0, [R0+URZ], R3 ;  /* 0x00000003000085a7 */ /* 0x000ea400080010ff */
[----:B--2---:R-:W-:Y:S05]  /*7a00*/  @!P0 BRA `(.L_x_138) ;  /* 0xfffffffc00f08947 */ /* 0x004fea000383ffff */
[----:B------:R-:W-:Y:S05]  /*7a10*/  BRA `(.L_x_139) ;  /* 0xffffffb0007c7947 */ /* 0x000fea000383ffff */
.L_x_49:
[----:B------:R-:W-:-:S07]  /*7a20*/  MOV R0, UR5 ;  /* 0x0000000500007c02 */ /* 0x000fce0008000f00 */
.L_x_140:
[----:B-1----:R1:W2:Y:S02]  /*7a30*/  SYNCS.PHASECHK.TRANS64.TRYWAIT P0, [R0+URZ], R3 ;  /* 0x00000003000075a7 */ /* 0x0022a400080011ff */
[----:B--2---:R-:W-:Y:S05]  /*7a40*/  @!P0 NANOSLEEP.SYNCS 0x989680 ;  /* 0x009896800000895d */ /* 0x004fea0003900000 */
[----:B------:R-:W2:Y:S02]  /*7a50*/  @!P0 SYNCS.PHASECHK.TRANS64 P0, [R0+URZ], R3 ;  /* 0x00000003000085a7 */ /* 0x000ea400080010ff */
[----:B--2---:R-:W-:Y:S05]  /*7a60*/  @!P0 BRA `(.L_x_140) ;  /* 0xfffffffc00f08947 */ /* 0x004fea000383ffff */
[----:B------:R-:W-:Y:S05]  /*7a70*/  BRA `(.L_x_141) ;  /* 0xffffffb000887947 */ /* 0x000fea000383ffff */
.L_x_50:
[----:B------:R-:W-:-:S07]  /*7a80*/  MOV R0, UR5 ;  /* 0x0000000500007c02 */ /* 0x000fce0008000f00 */
.L_x_142:
[----:B-1----:R1:W2:Y:S02]  /*7a90*/  SYNCS.PHASECHK.TRANS64.TRYWAIT P0, [R0+URZ], R3 ;  /* 0x00000003000075a7 */ /* 0x0022a400080011ff */
[----:B--2---:R-:W-:Y:S05]  /*7aa0*/  @!P0 NANOSLEEP.SYNCS 0x989680 ;  /* 0x009896800000895d */ /* 0x004fea0003900000 */
[----:B------:R-:W2:Y:S02]  /*7ab0*/  @!P0 SYNCS.PHASECHK.TRANS64 P0, [R0+URZ], R3 ;  /* 0x00000003000085a7 */ /* 0x000ea400080010ff */
[----:B--2---:R-:W-:Y:S05]  /*7ac0*/  @!P0 BRA `(.L_x_142) ;  /* 0xfffffffc00f08947 */ /* 0x004fea000383ffff */
[----:B------:R-:W-:Y:S05]  /*7ad0*/  BRA `(.L_x_143) ;  /* 0xffffffb000947947 */ /* 0x000fea000383ffff */
.L_x_51:
[----:B------:R-:W-:-:S07]  /*7ae0*/  MOV R0, UR5 ;  /* 0x0000000500007c02 */ /* 0x000fce0008000f00 */
.L_x_144:
[----:B-1----:R1:W2:Y:S02]  /*7af0*/  SYNCS.PHASECHK.TRANS64.TRYWAIT P0, [R0+URZ], R3 ;  /* 0x00000003000075a7 */ /* 0x0022a400080011ff */
[----:B--2---:R-:W-:Y:S05]  /*7b00*/  @!P0 NANOSLEEP.SYNCS 0x989680 ;  /* 0x009896800000895d */ /* 0x004fea0003900000 */
[----:B------:R-:W2:Y:S02]  /*7b10*/  @!P0 SYNCS.PHASECHK.TRANS64 P0, [R0+URZ], R3 ;  /* 0x00000003000085a7 */ /* 0x000ea400080010ff */
[----:B--2---:R-:W-:Y:S05]  /*7b20*/  @!P0 BRA `(.L_x_144) ;  /* 0xfffffffc00f08947 */ /* 0x004fea000383ffff */
[----:B------:R-:W-:Y:S05]  /*7b30*/  BRA `(.L_x_145) ;  /* 0xffffffb000a07947 */ /* 0x000fea000383ffff */
.L_x_52:
[----:B------:R-:W-:-:S07]  /*7b40*/  MOV R0, UR5 ;  /* 0x0000000500007c02 */ /* 0x000fce0008000f00 */
.L_x_146:
[----:B-1----:R1:W2:Y:S02]  /*7b50*/  SYNCS.PHASECHK.TRANS64.TRYWAIT P0, [R0+URZ], R3 ;  /* 0x00000003000075a7 */ /* 0x0022a400080011ff */
[----:B--2---:R-:W-:Y:S05]  /*7b60*/  @!P0 NANOSLEEP.SYNCS 0x989680 ;  /* 0x009896800000895d */ /* 0x004fea0003900000 */
[----:B------:R-:W2:Y:S02]  /*7b70*/  @!P0 SYNCS.PHASECHK.TRANS64 P0, [R0+URZ], R3 ;  /* 0x00000003000085a7 */ /* 0x000ea400080010ff */
[----:B--2---:R-:W-:Y:S05]  /*7b80*/  @!P0 BRA `(.L_x_146) ;  /* 0xfffffffc00f08947 */ /* 0x004fea000383ffff */
[----:B------:R-:W-:Y:S05]  /*7b90*/  BRA `(.L_x_147) ;  /* 0xffffffb000ac7947 */ /* 0x000fea000383ffff */
.L_x_53:
[----:B------:R-:W-:-:S07]  /*7ba0*/  MOV R0, UR5 ;  /* 0x0000000500007c02 */ /* 0x000fce0008000f00 */
.L_x_148:
[----:B-1----:R1:W2:Y:S02]  /*7bb0*/  SYNCS.PHASECHK.TRANS64.TRYWAIT P0, [R0+URZ], R3 ;  /* 0x00000003000075a7 */ /* 0x0022a400080011ff */
[----:B--2---:R-:W-:Y:S05]  /*7bc0*/  @!P0 NANOSLEEP.SYNCS 0x989680 ;  /* 0x009896800000895d */ /* 0x004fea0003900000 */
[----:B------:R-:W2:Y:S02]  /*7bd0*/  @!P0 SYNCS.PHASECHK.TRANS64 P0, [R0+URZ], R3 ;  /* 0x00000003000085a7 */ /* 0x000ea400080010ff */
[----:B--2---:R-:W-:Y:S05]  /*7be0*/  @!P0 BRA `(.L_x_148) ;  /* 0xfffffffc00f08947 */ /* 0x004fea000383ffff */
[----:B------:R-:W-:Y:S05]  /*7bf0*/  BRA `(.L_x_149) ;  /* 0xffffffb000b87947 */ /* 0x000fea000383ffff */
.L_x_54:
[----:B------:R-:W-:-:S07]  /*7c00*/  MOV R0, UR5 ;  /* 0x0000000500007c02 */ /* 0x000fce0008000f00 */
.L_x_150:
[----:B-1----:R1:W2:Y:S02]  /*7c10*/  SYNCS.PHASECHK.TRANS64.TRYWAIT P0, [R0+URZ], R3 ;  /* 0x00000003000075a7 */ /* 0x0022a400080011ff */
[----:B--2---:R-:W-:Y:S05]  /*7c20*/  @!P0 NANOSLEEP.SYNCS 0x989680 ;  /* 0x009896800000895d */ /* 0x004fea0003900000 */
[----:B------:R-:W2:Y:S02]  /*7c30*/  @!P0 SYNCS.PHASECHK.TRANS64 P0, [R0+URZ], R3 ;  /* 0x00000003000085a7 */ /* 0x000ea400080010ff */
[----:B--2---:R-:W-:Y:S05]  /*7c40*/  @!P0 BRA `(.L_x_150) ;  /* 0xfffffffc00f08947 */ /* 0x004fea000383ffff */
[----:B------:R-:W-:Y:S05]  /*7c50*/  BRA `(.L_x_151) ;  /* 0xffffffb000c47947 */ /* 0x000fea000383ffff */
.L_x_55:
[----:B------:R-:W-:-:S07]  /*7c60*/  MOV R0, UR5 ;  /* 0x0000000500007c02 */ /* 0x000fce0008000f00 */
.L_x_152:
[----:B-1----:R1:W2:Y:S02]  /*7c70*/  SYNCS.PHASECHK.TRANS64.TRYWAIT P0, [R0+URZ], R3 ;  /* 0x00000003000075a7 */ /* 0x0022a400080011ff */
[----:B--2---:R-:W-:Y:S05]  /*7c80*/  @!P0 NANOSLEEP.SYNCS 0x989680 ;  /* 0x009896800000895d */ /* 0x004fea0003900000 */
[----:B------:R-:W2:Y:S02]  /*7c90*/  @!P0 SYNCS.PHASECHK.TRANS64 P0, [R0+URZ], R3 ;  /* 0x00000003000085a7 */ /* 0x000ea400080010ff */
[----:B--2---:R-:W-:Y:S05]  /*7ca0*/  @!P0 BRA `(.L_x_152) ;  /* 0xfffffffc00f08947 */ /* 0x004fea000383ffff */
[----:B------:R-:W-:Y:S05]  /*7cb0*/  BRA `(.L_x_153) ;  /* 0xffffffb000d07947 */ /* 0x000fea000383ffff */
.L_x_56:
[----:B------:R-:W-:-:S07]  /*7cc0*/  MOV R0, UR5 ;  /* 0x0000000500007c02 */ /* 0x000fce0008000f00 */
.L_x_154:
[----:B-1----:R1:W2:Y:S02]  /*7cd0*/  SYNCS.PHASECHK.TRANS64.TRYWAIT P0, [R0+URZ], R3 ;  /* 0x00000003000075a7 */ /* 0x0022a400080011ff */
[----:B--2---:R-:W-:Y:S05]  /*7ce0*/  @!P0 NANOSLEEP.SYNCS 0x989680 ;  /* 0x009896800000895d */ /* 0x004fea0003900000 */
[----:B------:R-:W2:Y:S02]  /*7cf0*/  @!P0 SYNCS.PHASECHK.TRANS64 P0, [R0+URZ], R3 ;  /* 0x00000003000085a7 */ /* 0x000ea400080010ff */
[----:B--2---:R-:W-:Y:S05]  /*7d00*/  @!P0 BRA `(.L_x_154) ;  /* 0xfffffffc00f08947 */ /* 0x004fea000383ffff */
[----:B------:R-:W-:Y:S05]  /*7d10*/  BRA `(.L_x_155) ;  /* 0xffffffb000dc7947 */ /* 0x000fea000383ffff */
.L_x_57:
[----:B------:R-:W-:-:S07]  /*7d20*/  MOV R0, UR5 ;  /* 0x0000000500007c02 */ /* 0x000fce0008000f00 */
.L_x_156:
[----:B-1----:R1:W2:Y:S02]  /*7d30*/  SYNCS.PHASECHK.TRANS64.TRYWAIT P0, [R0+URZ], R3 ;  /* 0x00000003000075a7 */ /* 0x0022a400080011ff */
[----:B--2---:R-:W-:Y:S05]  /*7d40*/  @!P0 NANOSLEEP.SYNCS 0x989680 ;  /* 0x009896800000895d */ /* 0x004fea0003900000 */
[----:B------:R-:W2:Y:S02]  /*7d50*/  @!P0 SYNCS.PHASECHK.TRANS64 P0, [R0+URZ], R3 ;  /* 0x00000003000085a7 */ /* 0x000ea400080010ff */
[----:B--2---:R-:W-:Y:S05]  /*7d60*/  @!P0 BRA `(.L_x_156) ;  /* 0xfffffffc00f08947 */ /* 0x004fea000383ffff */
[----:B------:R-:W-:Y:S05]  /*7d70*/  BRA `(.L_x_157) ;  /* 0xffffffb000e87947 */ /* 0x000fea000383ffff */
.L_x_58:
[----:B------:R-:W-:-:S07]  /*7d80*/  MOV R0, UR5 ;  /* 0x0000000500007c02 */ /* 0x000fce0008000f00 */
.L_x_158:
[----:B-1----:R1:W2:Y:S02]  /*7d90*/  SYNCS.PHASECHK.TRANS64.TRYWAIT P0, [R0+URZ], R3 ;  /* 0x00000003000075a7 */ /* 0x0022a400080011ff */
[----:B--2---:R-:W-:Y:S05]  /*7da0*/  @!P0 NANOSLEEP.SYNCS 0x989680 ;  /* 0x009896800000895d */ /* 0x004fea0003900000 */
[----:B------:R-:W2:Y:S02]  /*7db0*/  @!P0 SYNCS.PHASECHK.TRANS64 P0, [R0+URZ], R3 ;  /* 0x00000003000085a7 */ /* 0x000ea400080010ff */
[----:B--2---:R-:W-:Y:S05]  /*7dc0*/  @!P0 BRA `(.L_x_158) ;  /* 0xfffffffc00f08947 */ /* 0x004fea000383ffff */
[----:B------:R-:W-:Y:S05]  /*7dd0*/  BRA `(.L_x_159) ;  /* 0xffffffb000f47947 */ /* 0x000fea000383ffff */
.L_x_59:
[----:B------:R-:W-:-:S07]  /*7de0*/  MOV R0, UR5 ;  /* 0x0000000500007c02 */ /* 0x000fce0008000f00 */
.L_x_160:
[----:B-1----:R1:W2:Y:S02]  /*7df0*/  SYNCS.PHASECHK.TRANS64.TRYWAIT P0, [R0+URZ], R3 ;  /* 0x00000003000075a7 */ /* 0x0022a400080011ff */
[----:B--2---:R-:W-:Y:S05]  /*7e00*/  @!P0 NANOSLEEP.SYNCS 0x989680 ;  /* 0x009896800000895d */ /* 0x004fea0003900000 */
[----:B------:R-:W2:Y:S02]  /*7e10*/  @!P0 SYNCS.PHASECHK.TRANS64 P0, [R0+URZ], R3 ;  /* 0x00000003000085a7 */ /* 0x000ea400080010ff */
[----:B--2---:R-:W-:Y:S05]  /*7e20*/  @!P0 BRA `(.L_x_160) ;  /* 0xfffffffc00f08947 */ /* 0x004fea000383ffff */
[----:B------:R-:W-:Y:S05]  /*7e30*/  BRA `(.L_x_161) ;  /* 0xffffffb400007947 */ /* 0x000fea000383ffff */
.L_x_60:
[----:B------:R-:W-:-:S07]  /*7e40*/  MOV R0, UR5 ;  /* 0x0000000500007c02 */ /* 0x000fce0008000f00 */
.L_x_162:
[----:B-1----:R1:W2:Y:S02]  /*7e50*/  SYNCS.PHASECHK.TRANS64.TRYWAIT P0, [R0+URZ], R3 ;  /* 0x00000003000075a7 */ /* 0x0022a400080011ff */
[----:B--2---:R-:W-:Y:S05]  /*7e60*/  @!P0 NANOSLEEP.SYNCS 0x989680 ;  /* 0x009896800000895d */ /* 0x004fea0003900000 */
[----:B------:R-:W2:Y:S02]  /*7e70*/  @!P0 SYNCS.PHASECHK.TRANS64 P0, [R0+URZ], R3 ;  /* 0x00000003000085a7 */ /* 0x000ea400080010ff */
[----:B--2---:R-:W-:Y:S05]  /*7e80*/  @!P0 BRA `(.L_x_162) ;  /* 0xfffffffc00f08947 */ /* 0x004fea000383ffff */
[----:B------:R-:W-:Y:S05]  /*7e90*/  BRA `(.L_x_163) ;  /* 0xffffffb4000c7947 */ /* 0x000fea000383ffff */
.L_x_61:
[----:B------:R-:W-:-:S07]  /*7ea0*/  MOV R0, UR5 ;  /* 0x0000000500007c02 */ /* 0x000fce0008000f00 */
.L_x_164:
[----:B-1----:R1:W2:Y:S02]  /*7eb0*/  SYNCS.PHASECHK.TRANS64.TRYWAIT P0, [R0+URZ], R3 ;  /* 0x00000003000075a7 */ /* 0x0022a400080011ff */
[----:B--2---:R-:W-:Y:S05]  /*7ec0*/  @!P0 NANOSLEEP.SYNCS 0x989680 ;  /* 0x009896800000895d */ /* 0x004fea0003900000 */
[----:B------:R-:W2:Y:S02]  /*7ed0*/  @!P0 SYNCS.PHASECHK.TRANS64 P0, [R0+URZ], R3 ;  /* 0x00000003000085a7 */ /* 0x000ea400080010ff */
[----:B--2---:R-:W-:Y:S05]  /*7ee0*/  @!P0 BRA `(.L_x_164) ;  /* 0xfffffffc00f08947 */ /* 0x004fea000383ffff */
[----:B------:R-:W-:Y:S05]  /*7ef0*/  BRA `(.L_x_165) ;  /* 0xffffffb400187947 */ /* 0x000fea000383ffff */
.L_x_62:
[----:B------:R-:W-:-:S07]  /*7f00*/  MOV R0, UR5 ;  /* 0x0000000500007c02 */ /* 0x000fce0008000f00 */
.L_x_166:
[----:B-1----:R1:W2:Y:S02]  /*7f10*/  SYNCS.PHASECHK.TRANS64.TRYWAIT P0, [R0+URZ], R3 ;  /* 0x00000003000075a7 */ /* 0x0022a400080011ff */
[----:B--2---:R-:W-:Y:S05]  /*7f20*/  @!P0 NANOSLEEP.SYNCS 0x989680 ;  /* 0x009896800000895d */ /* 0x004fea0003900000 */
[----:B------:R-:W2:Y:S02]  /*7f30*/  @!P0 SYNCS.PHASECHK.TRANS64 P0, [R0+URZ], R3 ;  /* 0x00000003000085a7 */ /* 0x000ea400080010ff */
[----:B--2---:R-:W-:Y:S05]  /*7f40*/  @!P0 BRA `(.L_x_166) ;  /* 0xfffffffc00f08947 */ /* 0x004fea000383ffff */
[----:B------:R-:W-:Y:S05]  /*7f50*/  BRA `(.L_x_167) ;  /* 0xffffffb400247947 */ /* 0x000fea000383ffff */
.L_x_63:
[----:B------:R-:W-:-:S07]  /*7f60*/  MOV R0, UR5 ;  /* 0x0000000500007c02 */ /* 0x000fce0008000f00 */
.L_x_168:
[----:B-1----:R1:W2:Y:S02]  /*7f70*/  SYNCS.PHASECHK.TRANS64.TRYWAIT P0, [R0+URZ], R3 ;  /* 0x00000003000075a7 */ /* 0x0022a400080011ff */
[----:B--2---:R-:W-:Y:S05]  /*7f80*/  @!P0 NANOSLEEP.SYNCS 0x989680 ;  /* 0x009896800000895d */ /* 0x004fea0003900000 */
[----:B------:R-:W2:Y:S02]  /*7f90*/  @!P0 SYNCS.PHASECHK.TRANS64 P0, [R0+URZ], R3 ;  /* 0x00000003000085a7 */ /* 0x000ea400080010ff */
[----:B--2---:R-:W-:Y:S05]  /*7fa0*/  @!P0 BRA `(.L_x_168) ;  /* 0xfffffffc00f08947 */ /* 0x004fea000383ffff */
[----:B------:R-:W-:Y:S05]  /*7fb0*/  BRA `(.L_x_169) ;  /* 0xffffffb400307947 */ /* 0x000fea000383ffff */
.L_x_64:
[----:B------:R-:W-:-:S07]  /*7fc0*/  MOV R0, UR5 ;  /* 0x0000000500007c02 */ /* 0x000fce0008000f00 */
.L_x_170:
[----:B-1----:R1:W2:Y:S02]  /*7fd0*/  SYNCS.PHASECHK.TRANS64.TRYWAIT P0, [R0+URZ], R3 ;  /* 0x00000003000075a7 */ /* 0x0022a400080011ff */
[----:B--2---:R-:W-:Y:S05]  /*7fe0*/  @!P0 NANOSLEEP.SYNCS 0x989680 ;  /* 0x009896800000895d */ /* 0x004fea0003900000 */
[----:B------:R-:W2:Y:S02]  /*7ff0*/  @!P0 SYNCS.PHASECHK.TRANS64 P0, [R0+URZ], R3 ;  /* 0x00000003000085a7 */ /* 0x000ea400080010ff */
[----:B--2---:R-:W-:Y:S05]  /*8000*/  @!P0 BRA `(.L_x_170) ;  /* 0xfffffffc00f08947 */ /* 0x004fea000383ffff */
[----:B------:R-:W-:Y:S05]  /*8010*/  BRA `(.L_x_171) ;  /* 0xffffffb4003c7947 */ /* 0x000fea000383ffff */
.L_x_65:
[----:B------:R-:W-:-:S07]  /*8020*/  MOV R0, UR5 ;  /* 0x0000000500007c02 */ /* 0x000fce0008000f00 */
.L_x_172:
[----:B-1----:R1:W2:Y:S02]  /*8030*/  SYNCS.PHASECHK.TRANS64.TRYWAIT P0, [R0+URZ], R3 ;  /* 0x00000003000075a7 */ /* 0x0022a400080011ff */
[----:B--2---:R-:W-:Y:S05]  /*8040*/  @!P0 NANOSLEEP.SYNCS 0x989680 ;  /* 0x009896800000895d */ /* 0x004fea0003900000 */
[----:B------:R-:W2:Y:S02]  /*8050*/  @!P0 SYNCS.PHASECHK.TRANS64 P0, [R0+URZ], R3 ;  /* 0x00000003000085a7 */ /* 0x000ea400080010ff */
[----:B--2---:R-:W-:Y:S05]  /*8060*/  @!P0 BRA `(.L_x_172) ;  /* 0xfffffffc00f08947 */ /* 0x004fea000383ffff */
[----:B------:R-:W-:Y:S05]  /*8070*/  BRA `(.L_x_173) ;  /* 0xffffffb400487947 */ /* 0x000fea000383ffff */
.L_x_66:
[----:B------:R-:W-:-:S07]  /*8080*/  MOV R0, UR5 ;  /* 0x0000000500007c02 */ /* 0x000fce0008000f00 */
.L_x_174:
[----:B-1----:R1:W2:Y:S02]  /*8090*/  SYNCS.PHASECHK.TRANS64.TRYWAIT P0, [R0+URZ], R3 ;  /* 0x00000003000075a7 */ /* 0x0022a400080011ff */
[----:B--2---:R-:W-:Y:S05]  /*80a0*/  @!P0 NANOSLEEP.SYNCS 0x989680 ;  /* 0x009896800000895d */ /* 0x004fea0003900000 */
[----:B------:R-:W2:Y:S02]  /*80b0*/  @!P0 SYNCS.PHASECHK.TRANS64 P0, [R0+URZ], R3 ;  /* 0x00000003000085a7 */ /* 0x000ea400080010ff */
[----:B--2---:R-:W-:Y:S05]  /*80c0*/  @!P0 BRA `(.L_x_174) ;  /* 0xfffffffc00f08947 */ /* 0x004fea000383ffff */
[----:B------:R-:W-:Y:S05]  /*80d0*/  BRA `(.L_x_175) ;  /* 0xffffffb400547947 */ /* 0x000fea000383ffff */
.L_x_67:
[----:B------:R-:W-:-:S07]  /*80e0*/  MOV R0, UR5 ;  /* 0x0000000500007c02 */ /* 0x000fce0008000f00 */
.L_x_176:
[----:B-1----:R1:W2:Y:S02]  /*80f0*/  SYNCS.PHASECHK.TRANS64.TRYWAIT P0, [R0+URZ], R3 ;  /* 0x00000003000075a7 */ /* 0x0022a400080011ff */
[----:B--2---:R-:W-:Y:S05]  /*8100*/  @!P0 NANOSLEEP.SYNCS 0x989680 ;  /* 0x009896800000895d */ /* 0x004fea0003900000 */
[----:B------:R-:W2:Y:S02]  /*8110*/  @!P0 SYNCS.PHASECHK.TRANS64 P0, [R0+URZ], R3 ;  /* 0x00000003000085a7 */ /* 0x000ea400080010ff */
[----:B--2---:R-:W-:Y:S05]  /*8120*/  @!P0 BRA `(.L_x_176) ;  /* 0xfffffffc00f08947 */ /* 0x004fea000383ffff */
[----:B------:R-:W-:Y:S05]  /*8130*/  BRA `(.L_x_177) ;  /* 0xffffffb400607947 */ /* 0x000fea000383ffff */
.L_x_68:
[----:B------:R-:W-:-:S07]  /*8140*/  MOV R0, UR5 ;  /* 0x0000000500007c02 */ /* 0x000fce0008000f00 */
.L_x_178:
[----:B-1----:R1:W2:Y:S02]  /*8150*/  SYNCS.PHASECHK.TRANS64.TRYWAIT P0, [R0+URZ], R3 ;  /* 0x00000003000075a7 */ /* 0x0022a400080011ff */
[----:B--2---:R-:W-:Y:S05]  /*8160*/  @!P0 NANOSLEEP.SYNCS 0x989680 ;  /* 0x009896800000895d */ /* 0x004fea0003900000 */
[----:B------:R-:W2:Y:S02]  /*8170*/  @!P0 SYNCS.PHASECHK.TRANS64 P0, [R0+URZ], R3 ;  /* 0x00000003000085a7 */ /* 0x000ea400080010ff */
[----:B--2---:R-:W-:Y:S05]  /*8180*/  @!P0 BRA `(.L_x_178) ;  /* 0xfffffffc00f08947 */ /* 0x004fea000383ffff */
[----:B------:R-:W-:Y:S05]  /*8190*/  BRA `(.L_x_179) ;  /* 0xffffffb4006c7947 */ /* 0x000fea000383ffff */
.L_x_69:
[----:B------:R-:W-:-:S07]  /*81a0*/  MOV R0, UR5 ;  /* 0x0000000500007c02 */ /* 0x000fce0008000f00 */
.L_x_180:
[----:B-1----:R1:W2:Y:S02]  /*81b0*/  SYNCS.PHASECHK.TRANS64.TRYWAIT P0, [R0+URZ], R3 ;  /* 0x00000003000075a7 */ /* 0x0022a400080011ff */
[----:B--2---:R-:W-:Y:S05]  /*81c0*/  @!P0 NANOSLEEP.SYNCS 0x989680 ;  /* 0x009896800000895d */ /* 0x004fea0003900000 */
[----:B------:R-:W2:Y:S02]  /*81d0*/  @!P0 SYNCS.PHASECHK.TRANS64 P0, [R0+URZ], R3 ;  /* 0x00000003000085a7 */ /* 0x000ea400080010ff */
[----:B--2---:R-:W-:Y:S05]  /*81e0*/  @!P0 BRA `(.L_x_180) ;  /* 0xfffffffc00f08947 */ /* 0x004fea000383ffff */
[----:B------:R-:W-:Y:S05]  /*81f0*/  BRA `(.L_x_181) ;  /* 0xffffffb400787947 */ /* 0x000fea000383ffff */
.L_x_72:
[----:B-1----:R1:W2:Y:S02]  /*8200*/  SYNCS.PHASECHK.TRANS64.TRYWAIT P0, [R2+URZ+0x230], R4 ;  /* 0x00023004020075a7 */ /* 0x0022a400080011ff */
[----:B--2---:R-:W-:Y:S05]  /*8210*/  @!P0 NANOSLEEP.SYNCS 0x989680 ;  /* 0x009896800000895d */ /* 0x004fea0003900000 */
[----:B------:R-:W2:Y:S02]  /*8220*/  @!P0 SYNCS.PHASECHK.TRANS64 P0, [R2+URZ+0x230], R4 ;  /* 0x00023004020085a7 */ /* 0x000ea400080010ff */
[----:B--2---:R-:W-:Y:S05]  /*8230*/  @!P0 BRA `(.L_x_72) ;  /* 0xfffffffc00f08947 */ /* 0x004fea000383ffff */
[----:B------:R-:W-:Y:S05]  /*8240*/  BRA `(.L_x_182) ;  /* 0xffffffb400d47947 */ /* 0x000fea000383ffff */
.L_x_73:
[----:B------:R-:W-:-:S07]  /*8250*/  MOV R2, UR4 ;  /* 0x0000000400027c02 */ /* 0x000fce0008000f00 */
.L_x_183:
[----:B-1----:R1:W2:Y:S02]  /*8260*/  SYNCS.PHASECHK.TRANS64.TRYWAIT P0, [R2+URZ+0x1e0], R5 ;  /* 0x0001e005020075a7 */ /* 0x0022a400080011ff */
[----:B--2---:R-:W-:Y:S05]  /*8270*/  @!P0 NANOSLEEP.SYNCS 0x989680 ;  /* 0x009896800000895d */ /* 0x004fea0003900000 */
[----:B------:R-:W2:Y:S02]  /*8280*/  @!P0 SYNCS.PHASECHK.TRANS64 P0, [R2+URZ+0x1e0], R5 ;  /* 0x0001e005020085a7 */ /* 0x000ea400080010ff */
[----:B--2---:R-:W-:Y:S05]  /*8290*/  @!P0 BRA `(.L_x_183) ;  /* 0xfffffffc00f08947 */ /* 0x004fea000383ffff */
[----:B------:R-:W-:Y:S05]  /*82a0*/  BRA `(.L_x_184) ;  /* 0xffffffb400e47947 */ /* 0x000fea000383ffff */
.L_x_74:
[----:B-1----:R1:W2:Y:S02]  /*82b0*/  SYNCS.PHASECHK.TRANS64.TRYWAIT P1, [R2+URZ+0x1d0], R4 ;  /* 0x0001d004020075a7 */ /* 0x0022a400080211ff */
[----:B--2---:R-:W-:Y:S05]  /*82c0*/  @!P1 NANOSLEEP.SYNCS 0x989680 ;  /* 0x009896800000995d */ /* 0x004fea0003900000 */
[----:B------:R-:W2:Y:S02]  /*82d0*/  @!P1 SYNCS.PHASECHK.TRANS64 P1, [R2+URZ+0x1d0], R4 ;  /* 0x0001d004020095a7 */ /* 0x000ea400080210ff */
[----:B--2---:R-:W-:Y:S05]  /*82e0*/  @!P1 BRA `(.L_x_74) ;  /* 0xfffffffc00f09947 */ /* 0x004fea000383ffff */
[----:B------:R-:W-:Y:S05]  /*82f0*/  BRA `(.L_x_185) ;  /* 0xffffffb800147947 */ /* 0x000fea000383ffff */
.L_x_77:
[----:B------:R-:W-:-:S07]  /*8300*/  MOV R0, UR4 ;  /* 0x0000000400007c02 */ /* 0x000fce0008000f00 */
.L_x_186:
[----:B-1----:R1:W2:Y:S02]  /*8310*/  SYNCS.PHASECHK.TRANS64.TRYWAIT P0, [R0+URZ+0x1e0], R2 ;  /* 0x0001e002000075a7 */ /* 0x0022a400080011ff */
[----:B--2---:R-:W-:Y:S05]  /*8320*/  @!P0 NANOSLEEP.SYNCS 0x989680 ;  /* 0x009896800000895d */ /* 0x004fea0003900000 */
[----:B------:R-:W2:Y:S02]  /*8330*/  @!P0 SYNCS.PHASECHK.TRANS64 P0, [R0+URZ+0x1e0], R2 ;  /* 0x0001e002000085a7 */ /* 0x000ea400080010ff */
[----:B--2---:R-:W-:Y:S05]  /*8340*/  @!P0 BRA `(.L_x_186) ;  /* 0xfffffffc00f08947 */ /* 0x004fea000383ffff */
[----:B------:R-:W-:Y:S05]  /*8350*/  BRA `(.L_x_76) ;  /* 0xffffffb800687947 */ /* 0x000fea000383ffff */
.L_x_84:
[----:B-1----:R1:W2:Y:S02]  /*8360*/  SYNCS.PHASECHK.TRANS64.TRYWAIT P1, [R0+URZ+0x1d0], R2 ;  /* 0x0001d002000075a7 */ /* 0x0022a400080211ff */
[----:B--2---:R-:W-:Y:S05]  /*8370*/  @!P1 NANOSLEEP.SYNCS 0x989680 ;  /* 0x009896800000995d */ /* 0x004fea0003900000 */
[----:B------:R-:W2:Y:S02]  /*8380*/  @!P1 SYNCS.PHASECHK.TRANS64 P1, [R0+URZ+0x1d0], R2 ;  /* 0x0001d002000095a7 */ /* 0x000ea400080210ff */
[----:B--2---:R-:W-:Y:S05]  /*8390*/  @!P1 BRA `(.L_x_84) ;  /* 0xfffffffc00f09947 */ /* 0x004fea000383ffff */
[----:B------:R-:W-:Y:S05]  /*83a0*/  BRA `(.L_x_187) ;  /* 0xffffffbc00cc7947 */ /* 0x000fea000383ffff */
.L_x_85:
[----:B------:R-:W-:-:S07]  /*83b0*/  MOV R2, UR23 ;  /* 0x0000001700027c02 */ /* 0x000fce0008000f00 */
.L_x_188:
[----:B-1----:R1:W2:Y:S02]  /*83c0*/  SYNCS.PHASECHK.TRANS64.TRYWAIT P0, [R2+URZ+0x210], R0 ;  /* 0x00021000020075a7 */ /* 0x0022a400080011ff */
[----:B--2---:R-:W-:Y:S05]  /*83d0*/  @!P0 NANOSLEEP.SYNCS 0x989680 ;  /* 0x009896800000895d */ /* 0x004fea0003900000 */
[----:B------:R-:W2:Y:S02]  /*83e0*/  @!P0 SYNCS.PHASECHK.TRANS64 P0, [R2+URZ+0x210], R0 ;  /* 0x00021000020085a7 */ /* 0x000ea400080010ff */
[----:B--2---:R-:W-:Y:S05]  /*83f0*/  @!P0 BRA `(.L_x_188) ;  /* 0xfffffffc00f08947 */ /* 0x004fea000383ffff */
[----:B------:R-:W-:Y:S05]  /*8400*/  BRA `(.L_x_189) ;  /* 0xffffffc0001c7947 */ /* 0x000fea000383ffff */
.L_x_88:
[----:B------:R-:W-:Y:S07]  /*8410*/  MOV R0, UR5 ;  /* 0x0000000500007c02 */ /* 0x000fee0008000f00 */
.L_x_190:
[----:B-1----:R1:W2:Y:S02]  /*8420*/  SYNCS.PHASECHK.TRANS64.TRYWAIT P0, [R0+URZ], R2 ;  /* 0x00000002000075a7 */ /* 0x0022a400080011ff */
[----:B--2---:R-:W-:Y:S05]  /*8430*/  @!P0 NANOSLEEP.SYNCS 0x989680 ;  /* 0x009896800000895d */ /* 0x004fea0003900000 */
[----:B------:R-:W2:Y:S02]  /*8440*/  @!P0 SYNCS.PHASECHK.TRANS64 P0, [R0+URZ], R2 ;  /* 0x00000002000085a7 */ /* 0x000ea400080010ff */
[----:B--2---:R-:W-:Y:S05]  /*8450*/  @!P0 BRA `(.L_x_190) ;  /* 0xfffffffc00f08947 */ /* 0x004fea000383ffff */
[----:B------:R-:W-:Y:S05]  /*8460*/  BRA `(.L_x_87) ;  /* 0xffffffc000387947 */ /* 0x000fea000383ffff */
.L_x_91:
[----:B------:R-:W-:-:S07]  /*8470*/  MOV R0, UR4 ;  /* 0x0000000400007c02 */ /* 0x000fce0008000f00 */
.L_x_191:
[----:B--2---:R2:W4:Y:S02]  /*8480*/  SYNCS.PHASECHK.TRANS64.TRYWAIT P0, [R0+URZ], R2 ;  /* 0x00000002000075a7 */ /* 0x00452400080011ff */
[----:B----4-:R-:W-:Y:S05]  /*8490*/  @!P0 NANOSLEEP.SYNCS 0x989680 ;  /* 0x009896800000895d */ /* 0x010fea0003900000 */
[----:B------:R-:W4:Y:S02]  /*84a0*/  @!P0 SYNCS.PHASECHK.TRANS64 P0, [R0+URZ], R2 ;  /* 0x00000002000085a7 */ /* 0x000f2400080010ff */
[----:B----4-:R-:W-:Y:S05]  /*84b0*/  @!P0 BRA `(.L_x_191) ;  /* 0xfffffffc00f08947 */ /* 0x010fea000383ffff */
[----:B------:R-:W-:Y:S05]  /*84c0*/  BRA `(.L_x_192) ;  /* 0xffffffc000ec7947 */ /* 0x000fea000383ffff */
.L_x_92:
[----:B------:R-:W-:-:S07]  /*84d0*/  MOV R0, UR5 ;  /* 0x0000000500007c02 */ /* 0x000fce0008000f00 */
.L_x_193:
[----:B-1----:R1:W2:Y:S02]  /*84e0*/  SYNCS.PHASECHK.TRANS64.TRYWAIT P0, [R0+URZ], R3 ;  /* 0x00000003000075a7 */ /* 0x0022a400080011ff */
[----:B--2---:R-:W-:Y:S05]  /*84f0*/  @!P0 NANOSLEEP.SYNCS 0x989680 ;  /* 0x009896800000895d */ /* 0x004fea0003900000 */
[----:B------:R-:W2:Y:S02]  /*8500*/  @!P0 SYNCS.PHASECHK.TRANS64 P0, [R0+URZ], R3 ;  /* 0x00000003000085a7 */ /* 0x000ea400080010ff */
[----:B--2---:R-:W-:Y:S05]  /*8510*/  @!P0 BRA `(.L_x_193) ;  /* 0xfffffffc00f08947 */ /* 0x004fea000383ffff */
[----:B------:R-:W-:Y:S05]  /*8520*/  BRA `(.L_x_194) ;  /* 0xffffffc000f87947 */ /* 0x000fea000383ffff */
.L_x_93:
[----:B------:R-:W-:-:S07]  /*8530*/  MOV R0, UR5 ;  /* 0x0000000500007c02 */ /* 0x000fce0008000f00 */
.L_x_195:
[----:B-1----:R1:W2:Y:S02]  /*8540*/  SYNCS.PHASECHK.TRANS64.TRYWAIT P0, [R0+URZ], R3 ;  /* 0x00000003000075a7 */ /* 0x0022a400080011ff */
[----:B--2---:R-:W-:Y:S05]  /*8550*/  @!P0 NANOSLEEP.SYNCS 0x989680 ;  /* 0x009896800000895d */ /* 0x004fea0003900000 */
[----:B------:R-:W2:Y:S02]  /*8560*/  @!P0 SYNCS.PHASECHK.TRANS64 P0, [R0+URZ], R3 ;  /* 0x00000003000085a7 */ /* 0x000ea400080010ff */
[----:B--2---:R-:W-:Y:S05]  /*8570*/  @!P0 BRA `(.L_x_195) ;  /* 0xfffffffc00f08947 */ /* 0x004fea000383ffff */
[----:B------:R-:W-:Y:S05]  /*8580*/  BRA `(.L_x_196) ;  /* 0xffffffc400047947 */ /* 0x000fea000383ffff */
.L_x_94:
[----:B-1----:R-:W-:-:S07]  /*8590*/  MOV R0, UR4 ;  /* 0x0000000400007c02 */ /* 0x002fce0008000f00 */
.L_x_197:
[----:B-1----:R1:W2:Y:S02]  /*85a0*/  SYNCS.PHASECHK.TRANS64.TRYWAIT P0, [R0+URZ], R2 ;  /* 0x00000002000075a7 */ /* 0x0022a400080011ff */
[----:B--2---:R-:W-:Y:S05]  /*85b0*/  @!P0 NANOSLEEP.SYNCS 0x989680 ;  /* 0x009896800000895d */ /* 0x004fea0003900000 */
[----:B------:R-:W2:Y:S02]  /*85c0*/  @!P0 SYNCS.PHASECHK.TRANS64 P0, [R0+URZ], R2 ;  /* 0x00000002000085a7 */ /* 0x000ea400080010ff */
[----:B--2---:R-:W-:Y:S05]  /*85d0*/  @!P0 BRA `(.L_x_197) ;  /* 0xfffffffc00f08947 */ /* 0x004fea000383ffff */
[----:B------:R-:W-:Y:S05]  /*85e0*/  BRA `(.L_x_198) ;  /* 0xffffffc400107947 */ /* 0x000fea000383ffff */
.L_x_99:
[----:B--2---:R2:W3:Y:S02]  /*85f0*/  SYNCS.PHASECHK.TRANS64.TRYWAIT P0, [R7+URZ+0x1d0], R0 ;  /* 0x0001d000070075a7 */ /* 0x0044e400080011ff */
[----:B---3--:R-:W-:Y:S05]  /*8600*/  @!P0 NANOSLEEP.SYNCS 0x989680 ;  /* 0x009896800000895d */ /* 0x008fea0003900000 */
[----:B------:R-:W3:Y:S02]  /*8610*/  @!P0 SYNCS.PHASECHK.TRANS64 P0, [R7+URZ+0x1d0], R0 ;  /* 0x0001d000070085a7 */ /* 0x000ee400080010ff */
[----:B---3--:R-:W-:Y:S05]  /*8620*/  @!P0 BRA `(.L_x_99) ;  /* 0xfffffffc00f08947 */ /* 0x008fea000383ffff */
[----:B------:R-:W-:Y:S05]  /*8630*/  BRA `(.L_x_199) ;  /* 0xffffffc800247947 */ /* 0x000fea000383ffff */
.L_x_102:
[----:B-1----:R-:W-:Y:S07]  /*8640*/  MOV R0, UR17 ;  /* 0x0000001100007c02 */ /* 0x002fee0008000f00 */
.L_x_200:
[----:B-1----:R1:W2:Y:S02]  /*8650*/  SYNCS.PHASECHK.TRANS64.TRYWAIT P2, [R0+URZ+0x1c8], R7 ;  /* 0x0001c807000075a7 */ /* 0x0022a400080411ff */
[----:B--2---:R-:W-:Y:S05]  /*8660*/  @!P2 NANOSLEEP.SYNCS 0x989680 ;  /* 0x009896800000a95d */ /* 0x004fea0003900000 */
[----:B------:R-:W2:Y:S02]  /*8670*/  @!P2 SYNCS.PHASECHK.TRANS64 P2, [R0+URZ+0x1c8], R7 ;  /* 0x0001c8070000a5a7 */ /* 0x000ea400080410ff */
[----:B--2---:R-:W-:Y:S05]  /*8680*/  @!P2 BRA `(.L_x_200) ;  /* 0xfffffffc00f0a947 */ /* 0x004fea000383ffff */
[----:B------:R-:W-:Y:S05]  /*8690*/  BRA `(.L_x_101) ;  /* 0xffffffcc00847947 */ /* 0x000fea000383ffff */
.L_x_105:
[----:B-1----:R-:W-:Y:S07]  /*86a0*/  MOV R0, UR17 ;  /* 0x0000001100007c02 */ /* 0x002fee0008000f00 */
.L_x_201:
[----:B-1----:R1:W2:Y:S02]  /*86b0*/  SYNCS.PHASECHK.TRANS64.TRYWAIT P0, [R0+URZ+0x1b8], R6 ;  /* 0x0001b806000075a7 */ /* 0x0022a400080011ff */
[----:B--2---:R-:W-:Y:S05]  /*86c0*/  @!P0 NANOSLEEP.SYNCS 0x989680 ;  /* 0x009896800000895d */ /* 0x004fea0003900000 */
[----:B------:R-:W2:Y:S02]  /*86d0*/  @!P0 SYNCS.PHASECHK.TRANS64 P0, [R0+URZ+0x1b8], R6 ;  /* 0x0001b806000085a7 */ /* 0x000ea400080010ff */
[----:B--2---:R-:W-:Y:S05]  /*86e0*/  @!P0 BRA `(.L_x_201) ;  /* 0xfffffffc00f08947 */ /* 0x004fea000383ffff */
[----:B------:R-:W-:Y:S05]  /*86f0*/  BRA `(.L_x_202) ;  /* 0xffffffcc00d47947 */ /* 0x000fea000383ffff */
.L_x_108:
[----:B---3--:R3:W1:Y:S02]  /*8700*/  SYNCS.PHASECHK.TRANS64.TRYWAIT P0, [R3+URZ+0x1d0], R0 ;  /* 0x0001d000030075a7 */ /* 0x00866400080011ff */
[----:B-1----:R-:W-:Y:S05]  /*8710*/  @!P0 NANOSLEEP.SYNCS 0x989680 ;  /* 0x009896800000895d */ /* 0x002fea0003900000 */
[----:B------:R-:W1:Y:S02]  /*8720*/  @!P0 SYNCS.PHASECHK.TRANS64 P0, [R3+URZ+0x1d0], R0 ;  /* 0x0001d000030085a7 */ /* 0x000e6400080010ff */
[----:B-1----:R-:W-:Y:S05]  /*8730*/  @!P0 BRA `(.L_x_108) ;  /* 0xfffffffc00f08947 */ /* 0x002fea000383ffff */
[----:B------:R-:W-:Y:S05]  /*8740*/  BRA `(.L_x_203) ;  /* 0xffffffd400207947 */ /* 0x000fea000383ffff */
.L_x_119:
[----:B-1----:R-:W-:Y:S04]  /*8750*/  MOV R0, UR44 ;  /* 0x0000002c00007c02 */ /* 0x002fe80008000f00 */
[----:B------:R1:W2:Y:S03]  /*8760*/  SYNCS.PHASECHK.TRANS64.TRYWAIT P1, [R0+URZ+0x1b0], R4 ;  /* 0x0001b004000075a7 */ /* 0x0002a600080211ff */
[----:B--2---:R-:W-:Y:S05]  /*8770*/  @!P1 NANOSLEEP.SYNCS 0x989680 ;  /* 0x009896800000995d */ /* 0x004fea0003900000 */
[----:B------:R-:W2:Y:S02]  /*8780*/  @!P1 SYNCS.PHASECHK.TRANS64 P1, [R0+URZ+0x1b0], R4 ;  /* 0x0001b004000095a7 */ /* 0x000ea400080210ff */
[----:B--2---:R-:W-:Y:S05]  /*8790*/  @!P1 BRA `(.L_x_119) ;  /* 0xfffffffc00ec9947 */ /* 0x004fea000383ffff */
[----:B------:R-:W-:Y:S05]  /*87a0*/  BRA `(.L_x_118) ;  /* 0xffffffe000707947 */ /* 0x000fea000383ffff */
.L_x_121:
[----:B------:R1:W1:Y:S02]  /*87b0*/  SYNCS.PHASECHK.TRANS64.TRYWAIT P1, [R22+URZ+0x1f0], R3 ;  /* 0x0001f003160075a7 */ /* 0x00026400080211ff */
[----:B-1----:R-:W-:Y:S05]  /*87c0*/  @!P1 NANOSLEEP.SYNCS 0x989680 ;  /* 0x009896800000995d */ /* 0x002fea0003900000 */
[----:B------:R-:W1:Y:S02]  /*87d0*/  @!P1 SYNCS.PHASECHK.TRANS64 P1, [R22+URZ+0x1f0], R3 ;  /* 0x0001f003160095a7 */ /* 0x000e6400080210ff */
[----:B-1----:R-:W-:Y:S05]  /*87e0*/  @!P1 BRA `(.L_x_121) ;  /* 0xfffffffc00f09947 */ /* 0x002fea000383ffff */
[----:B------:R-:W-:Y:S05]  /*87f0*/  BRA `(.L_x_120) ;  /* 0xffffffe000ac7947 */ /* 0x000fea000383ffff */
        .weak           $__internal_0_$__cuda_sm10x_tcgen05_guardrail_trap_col_being_dealloced_not_returned_by_alloc
        .type           $__internal_0_$__cuda_sm10x_tcgen05_guardrail_trap_col_being_dealloced_not_returned_by_alloc,@function
        .size           $__internal_0_$__cuda_sm10x_tcgen05_guardrail_trap_col_being_dealloced_not_returned_by_alloc,($__internal_1_$__cuda_sm10x_tcgen05_guardrail_trap_phase_invalid_during_alloc - $__internal_0_$__cuda_sm10x_tcgen05_guardrail_trap_col_being_dealloced_not_returned_by_alloc)
$__internal_0_$__cuda_sm10x_tcgen05_guardrail_trap_col_being_dealloced_not_returned_by_alloc:
[----:B------:R-:W-:Y:S05]  /*8800*/  BPT.TRAP 0x1 ;  /* 0x000000040000795c */ /* 0x000fea0000300000 */
[----:B------:R-:W-:-:S04]  /*8810*/  HFMA2 R3, -RZ, RZ, 0, 0 ;  /* 0x00000000ff037431 */ /* 0x000fc800000001ff */
[----:B------:R-:W-:Y:S05]  /*8820*/  RET.REL.NODEC R2 `(_ZN7cutlass13device_kernelINS_4gemm6kernel13GemmUniversalIN4cute5tupleIJiiiiEEENS1_10collective13CollectiveMmaINS1_35MainloopSm100TmaUmmaWarpSpecializedILi27ELi2ELi4ENS5_IJNS4_1CILi1EEENSA_ILi2EEESB_EEEEENS5_IJNSA_ILi64EEESF_SF_EEENS_12float_e5m2_tENS5_IJlSB_lEEESH_SI_NS4_8TiledMMAINS4_8MMA_AtomIJNS4_10MMA_TraitsINS4_19SM100_MMA_F8F6F4_SSEJSH_SH_fSF_SF_NS4_17integral_constantINS4_4UMMA5MajorELSP_0EEESQ_NSN_INSO_7ScaleInELSR_0EEESS_EEEEEENS4_6LayoutINS5_IJSB_SB_SB_EEENS5_IJNSA_ILi0EEESX_SX_EEEEENS5_IJNS4_10UnderscoreES10_S10_EEEEENS4_23SM90_TMA_LOAD_MULTICASTENS4_14ComposedLayoutINS4_7SwizzleILi2ELi4ELi3EEENS4_18smem_ptr_flag_bitsILi8EEENSV_INS5_IJNSA_ILi8EEESF_EEENS5_IJSF_SB_EEEEEEEvNS4_8identityENS4_13SM90_TMA_LOADES1D_vS1E_EENS_8epilogue10collective18CollectiveEpilogueINS1H_23Sm100TmaWarpSpecializedILi1ELi1ELi32ELb0ELb0EEEJSG_NS5_IJNSV_ISF_SB_EES1M_EEESH_SI_SH_SI_NS1H_6fusion15FusionCallbacksIS1L_NS1O_17LinearCombinationISH_fSH_fLNS_15FloatRoundStyleE2EEESG_S1N_JEEENS4_5SM1004TMEM4LOAD26SM100_TMEM_LOAD_16dp32b32xES1F_S1D_NS4_39AutoVectorizingCopyWithAssumedAlignmentILi128EEENS4_14SM90_TMA_STOREES1D_S1Z_S1Z_EEEvvEEEEvNT_6ParamsE) ;  /* 0xffffff7402f47950 */ /* 0x000fea0003c3ffff */
        .weak           $__internal_1_$__cuda_sm10x_tcgen05_guardrail_trap_phase_invalid_during_alloc
        .type           $__internal_1_$__cuda_sm10x_tcgen05_guardrail_trap_phase_invalid_during_alloc,@function
        .size           $__internal_1_$__cuda_sm10x_tcgen05_guardrail_trap_phase_invalid_during_alloc,($__internal_2_$__cuda_sm10x_tcgen05_guardrail_trap_unallocated_columns_being_dealloced - $__internal_1_$__cuda_sm10x_tcgen05_guardrail_trap_phase_invalid_during_alloc)
$__internal_1_$__cuda_sm10x_tcgen05_guardrail_trap_phase_invalid_during_alloc:
[----:B------:R-:W-:Y:S05]  /*8830*/  BPT.TRAP 0x1 ;  /* 0x000000040000795c */ /* 0x000fea0000300000 */
[----:B------:R-:W-:-:S04]  /*8840*/  MOV R5, 0x0 ;  /* 0x0000000000057802 */ /* 0x000fc80000000f00 */
[----:B------:R-:W-:Y:S05]  /*8850*/  RET.REL.NODEC R4 `(_ZN7cutlass13device_kernelINS_4gemm6kernel13GemmUniversalIN4cute5tupleIJiiiiEEENS1_10collective13CollectiveMmaINS1_35MainloopSm100TmaUmmaWarpSpecializedILi27ELi2ELi4ENS5_IJNS4_1CILi1EEENSA_ILi2EEESB_EEEEENS5_IJNSA_ILi64EEESF_SF_EEENS_12float_e5m2_tENS5_IJlSB_lEEESH_SI_NS4_8TiledMMAINS4_8MMA_AtomIJNS4_10MMA_TraitsINS4_19SM100_MMA_F8F6F4_SSEJSH_SH_fSF_SF_NS4_17integral_constantINS4_4UMMA5MajorELSP_0EEESQ_NSN_INSO_7ScaleInELSR_0EEESS_EEEEEENS4_6LayoutINS5_IJSB_SB_SB_EEENS5_IJNSA_ILi0EEESX_SX_EEEEENS5_IJNS4_10UnderscoreES10_S10_EEEEENS4_23SM90_TMA_LOAD_MULTICASTENS4_14ComposedLayoutINS4_7SwizzleILi2ELi4ELi3EEENS4_18smem_ptr_flag_bitsILi8EEENSV_INS5_IJNSA_ILi8EEESF_EEENS5_IJSF_SB_EEEEEEEvNS4_8identityENS4_13SM90_TMA_LOADES1D_vS1E_EENS_8epilogue10collective18CollectiveEpilogueINS1H_23Sm100TmaWarpSpecializedILi1ELi1ELi32ELb0ELb0EEEJSG_NS5_IJNSV_ISF_SB_EES1M_EEESH_SI_SH_SI_NS1H_6fusion15FusionCallbacksIS1L_NS1O_17LinearCombinationISH_fSH_fLNS_15FloatRoundStyleE2EEESG_S1N_JEEENS4_5SM1004TMEM4LOAD26SM100_TMEM_LOAD_16dp32b32xES1F_S1D_NS4_39AutoVectorizingCopyWithAssumedAlignmentILi128EEENS4_14SM90_TMA_STOREES1D_S1Z_S1Z_EEEvvEEEEvNT_6ParamsE) ;  /* 0xffffff7404e87950 */ /* 0x000fea0003c3ffff */
        .weak           $__internal_2_$__cuda_sm10x_tcgen05_guardrail_trap_unallocated_columns_being_dealloced
        .type           $__internal_2_$__cuda_sm10x_tcgen05_guardrail_trap_unallocated_columns_being_dealloced,@function
        .size           $__internal_2_$__cuda_sm10x_tcgen05_guardrail_trap_unallocated_columns_being_dealloced,(.L_x_205 - $__internal_2_$__cuda_sm10x_tcgen05_guardrail_trap_unallocated_columns_being_dealloced)
$__internal_2_$__cuda_sm10x_tcgen05_guardrail_trap_unallocated_columns_being_dealloced:
[----:B------:R-:W-:Y:S05]  /*8860*/  BPT.TRAP 0x1 ;  /* 0x000000040000795c */ /* 0x000fea0000300000 */
[----:B------:R-:W-:-:S04]  /*8870*/  HFMA2 R3, -RZ, RZ, 0, 0 ;  /* 0x00000000ff037431 */ /* 0x000fc800000001ff */
[----:B------:R-:W-:Y:S05]  /*8880*/  RET.REL.NODEC R2 `(_ZN7cutlass13device_kernelINS_4gemm6kernel13GemmUniversalIN4cute5tupleIJiiiiEEENS1_10collective13CollectiveMmaINS1_35MainloopSm100TmaUmmaWarpSpecializedILi27ELi2ELi4ENS5_IJNS4_1CILi1EEENSA_ILi2EEESB_EEEEENS5_IJNSA_ILi64EEESF_SF_EEENS_12float_e5m2_tENS5_IJlSB_lEEESH_SI_NS4_8TiledMMAINS4_8MMA_AtomIJNS4_10MMA_TraitsINS4_19SM100_MMA_F8F6F4_SSEJSH_SH_fSF_SF_NS4_17integral_constantINS4_4UMMA5MajorELSP_0EEESQ_NSN_INSO_7ScaleInELSR_0EEESS_EEEEEENS4_6LayoutINS5_IJSB_SB_SB_EEENS5_IJNSA_ILi0EEESX_SX_EEEEENS5_IJNS4_10UnderscoreES10_S10_EEEEENS4_23SM90_TMA_LOAD_MULTICASTENS4_14ComposedLayoutINS4_7SwizzleILi2ELi4ELi3EEENS4_18smem_ptr_flag_bitsILi8EEENSV_INS5_IJNSA_ILi8EEESF_EEENS5_IJSF_SB_EEEEEEEvNS4_8identityENS4_13SM90_TMA_LOADES1D_vS1E_EENS_8epilogue10collective18CollectiveEpilogueINS1H_23Sm100TmaWarpSpecializedILi1ELi1ELi32ELb0ELb0EEEJSG_NS5_IJNSV_ISF_SB_EES1M_EEESH_SI_SH_SI_NS1H_6fusion15FusionCallbacksIS1L_NS1O_17LinearCombinationISH_fSH_fLNS_15FloatRoundStyleE2EEESG_S1N_JEEENS4_5SM1004TMEM4LOAD26SM100_TMEM_LOAD_16dp32b32xES1F_S1D_NS4_39AutoVectorizingCopyWithAssumedAlignmentILi128EEENS4_14SM90_TMA_STOREES1D_S1Z_S1Z_EEEvvEEEEvNT_6ParamsE) ;  /* 0xffffff7402dc7950 */ /* 0x000fea0003c3ffff */
.L_x_204:
[----:B------:R-:W-:-:S00]  /*8890*/  BRA `(.L_x_204) ;  /* 0xfffffffc00fc7947 */ /* 0x000fc0000383ffff */
[----:B------:R-:W-:-:S00]  /*88a0*/  NOP ;  /* 0x0000000000007918 */ /* 0x000fc00000000000 */
        /* <DEDUP_REMOVED lines=13> */
.L_x_205:


//--------------------- .nv.global.init           --------------------------
	.section	.nv.global.init,"aw",@progbits
.nv.global.init:
	.type		$str$27,@object
	.size		$str$27,($str$28 - $str$27)
$str$27:
        /*0000*/ 	.byte	0x28, 0x61, 0x64, 0x64, 0x72, 0x65, 0x73, 0x73, 0x20, 0x26, 0x20, 0x6d, 0x61, 0x73, 0x6b, 0x29
        /*0010*/ 	.byte	0x20, 0x3d, 0x3d, 0x20, 0x30, 0x00
	.type		$str$28,@object
	.size		$str$28,($str$26 - $str$28)
$str$28:
        /*0016*/ 	.byte	0x2f, 0x74, 0x6d, 0x70, 0x2f, 0x63, 0x75, 0x74, 0x6c, 0x61, 0x73, 0x73, 0x5f, 0x73, 0x77, 0x65
        /*0026*/ 	.byte	0x65, 0x70, 0x5f, 0x73, 0x72, 0x63, 0x2f, 0x69, 0x6e, 0x63, 0x6c, 0x75, 0x64, 0x65, 0x2f, 0x63
        /*0036*/ 	.byte	0x75, 0x74, 0x65, 0x2f, 0x70, 0x6f, 0x69, 0x6e, 0x74, 0x65, 0x72, 0x5f, 0x66, 0x6c, 0x61, 0x67
        /*0046*/ 	.byte	0x67, 0x65, 0x64, 0x2e, 0x68, 0x70, 0x70, 0x00
	.type		$str$26,@object
	.size		$str$26,($str$25 - $str$26)
$str$26:
        /*004e*/ 	.byte	0x2f, 0x74, 0x6d, 0x70, 0x2f, 0x63, 0x75, 0x74, 0x6c, 0x61, 0x73, 0x73, 0x5f, 0x73, 0x77, 0x65
        /*005e*/ 	.byte	0x65, 0x70, 0x5f, 0x73, 0x72, 0x63, 0x2f, 0x69, 0x6e, 0x63, 0x6c, 0x75, 0x64, 0x65, 0x2f, 0x63
        /*006e*/ 	.byte	0x75, 0x74, 0x65, 0x2f, 0x61, 0x74, 0x6f, 0x6d, 0x2f, 0x63, 0x6f, 0x70, 0x79, 0x5f, 0x74, 0x72
        /*007e*/ 	.byte	0x61, 0x69, 0x74, 0x73, 0x5f, 0x73, 0x6d, 0x31, 0x30, 0x30, 0x2e, 0x68, 0x70, 0x70, 0x00
	.type		$str$25,@object
	.size		$str$25,(__unnamed_1 - $str$25)
$str$25:
        /*008d*/ 	.byte	0x28, 0x28, 0x75, 0x69, 0x6e, 0x74, 0x33, 0x32, 0x5f, 0x74, 0x28, 0x74, 0x68, 0x72, 0x65, 0x61
        /*009d*/ 	.byte	0x64, 0x49, 0x64, 0x78, 0x2e, 0x78, 0x29, 0x20, 0x2f, 0x20, 0x33, 0x32, 0x29, 0x20, 0x25, 0x20
        /*00ad*/ 	.byte	0x34, 0x29, 0x20, 0x3d, 0x3d, 0x20, 0x28, 0x28, 0x28, 0x74, 0x6d, 0x65, 0x6d, 0x5f, 0x61, 0x64
        /*00bd*/ 	.byte	0x64, 0x72, 0x20, 0x3e, 0x3e, 0x20, 0x31, 0x36, 0x29, 0x20, 0x2f, 0x20, 0x33, 0x32, 0x29, 0x20
        /*00cd*/ 	.byte	0x25, 0x20, 0x34, 0x29, 0x00
	.type		__unnamed_1,@object
	.size		__unnamed_1,(__unnamed_2 - __unnamed_1)
__unnamed_1:
        /*00d2*/ 	.byte	0x61, 0x75, 0x74, 0x6f, 0x20, 0x63, 0x75, 0x74, 0x65, 0x3a, 0x3a, 0x61, 0x73, 0x5f, 0x70, 0x6f
        /* <DEDUP_REMOVED lines=24> */
        /*0262*/ 	.byte	0x3c, 0x34, 0x30, 0x39, 0x36, 0x3e, 0x3e, 0x3e, 0x3e, 0x5d, 0x00
	.type		__unnamed_2,@object
	.size		__unnamed_2,(.L_2 - __unnamed_2)
__unnamed_2:
        /* <DEDUP_REMOVED lines=40> */
        /*04ed*/ 	.byte	0x74, 0x65, 0x3a, 0x3a, 0x43, 0x3c, 0x30, 0x3e, 0x3e, 0x3e, 0x3e, 0x5d, 0x00
.L_2:


//--------------------- .nv.shared._ZN7cutlass13device_kernelINS_4gemm6kernel13GemmUniversalIN4cute5tupleIJiiiiEEENS1_10collective13CollectiveMmaINS1_35MainloopSm100TmaUmmaWarpSpecializedILi27ELi2ELi4ENS5_IJNS4_1CILi1EEENSA_ILi2EEESB_EEEEENS5_IJNSA_ILi64EEESF_SF_EEENS_12float_e5m2_tENS5_IJlSB_lEEESH_SI_NS4_8TiledMMAINS4_8MMA_AtomIJNS4_10MMA_TraitsINS4_19SM100_MMA_F8F6F4_SSEJSH_SH_fSF_SF_NS4_17integral_constantINS4_4UMMA5MajorELSP_0EEESQ_NSN_INSO_7ScaleInELSR_0EEESS_EEEEEENS4_6LayoutINS5_IJSB_SB_SB_EEENS5_IJNSA_ILi0EEESX_SX_EEEEENS5_IJNS4_10UnderscoreES10_S10_EEEEENS4_23SM90_TMA_LOAD_MULTICASTENS4_14ComposedLayoutINS4_7SwizzleILi2ELi4ELi3EEENS4_18smem_ptr_flag_bitsILi8EEENSV_INS5_IJNSA_ILi8EEESF_EEENS5_IJSF_SB_EEEEEEEvNS4_8identityENS4_13SM90_TMA_LOADES1D_vS1E_EENS_8epilogue10collective18CollectiveEpilogueINS1H_23Sm100TmaWarpSpecializedILi1ELi1ELi32ELb0ELb0EEEJSG_NS5_IJNSV_ISF_SB_EES1M_EEESH_SI_SH_SI_NS1H_6fusion15FusionCallbacksIS1L_NS1O_17LinearCombinationISH_fSH_fLNS_15FloatRoundStyleE2EEESG_S1N_JEEENS4_5SM1004TMEM4LOAD26SM100_TMEM_LOAD_16dp32b32xES1F_S1D_NS4_39AutoVectorizingCopyWithAssumedAlignmentILi128EEENS4_14SM90_TMA_STOREES1D_S1Z_S1Z_EEEvvEEEEvNT_6ParamsE --------------------------
	.section	.nv.shared._ZN7cutlass13device_kernelINS_4gemm6kernel13GemmUniversalIN4cute5tupleIJiiiiEEENS1_10collective13CollectiveMmaINS1_35MainloopSm100TmaUmmaWarpSpecializedILi27ELi2ELi4ENS5_IJNS4_1CILi1EEENSA_ILi2EEESB_EEEEENS5_IJNSA_ILi64EEESF_SF_EEENS_12float_e5m2_tENS5_IJlSB_lEEESH_SI_NS4_8TiledMMAINS4_8MMA_AtomIJNS4_10MMA_TraitsINS4_19SM100_MMA_F8F6F4_SSEJSH_SH_fSF_SF_NS4_17integral_constantINS4_4UMMA5MajorELSP_0EEESQ_NSN_INSO_7ScaleInELSR_0EEESS_EEEEEENS4_6LayoutINS5_IJSB_SB_SB_EEENS5_IJNSA_ILi0EEESX_SX_EEEEENS5_IJNS4_10UnderscoreES10_S10_EEEEENS4_23SM90_TMA_LOAD_MULTICASTENS4_14ComposedLayoutINS4_7SwizzleILi2ELi4ELi3EEENS4_18smem_ptr_flag_bitsILi8EEENSV_INS5_IJNSA_ILi8EEESF_EEENS5_IJSF_SB_EEEEEEEvNS4_8identityENS4_13SM90_TMA_LOADES1D_vS1E_EENS_8epilogue10collective18CollectiveEpilogueINS1H_23Sm100TmaWarpSpecializedILi1ELi1ELi32ELb0ELb0EEEJSG_NS5_IJNSV_ISF_SB_EES1M_EEESH_SI_SH_SI_NS1H_6fusion15FusionCallbacksIS1L_NS1O_17LinearCombinationISH_fSH_fLNS_15FloatRoundStyleE2EEESG_S1N_JEEENS4_5SM1004TMEM4LOAD26SM100_TMEM_LOAD_16dp32b32xES1F_S1D_NS4_39AutoVectorizingCopyWithAssumedAlignmentILi128EEENS4_14SM90_TMA_STOREES1D_S1Z_S1Z_EEEvvEEEEvNT_6ParamsE,"aw",@nobits
	.sectionflags	@""
	.align	16
	.zero		1024


//--------------------- .nv.shared.reserved.0     --------------------------
	.section	.nv.shared.reserved.0,"aw",@nobits
	.weak		__nv_reservedSMEM_offset_0_alias
	.size		__nv_reservedSMEM_offset_0_alias, 0, 64
	.other		__nv_reservedSMEM_offset_0_alias,@"STO_CUDA_RESERVED_SHARED STV_DEFAULT"
__nv_reservedSMEM_offset_0_alias:
	.zero		0
.nv.shared.reserved.0:
	.zero		64
	.weak		__nv_reservedSMEM_tcgen05_partition
	.type		__nv_reservedSMEM_tcgen05_partition,@object
	.size		__nv_reservedSMEM_tcgen05_partition,(.L_0 - __nv_reservedSMEM_tcgen05_partition)
__nv_reservedSMEM_tcgen05_partition:
	.zero		32
.L_0:


//--------------------- .nv.global                --------------------------
	.section	.nv.global,"aw",@nobits
.nv.global:
	.type		_ZN40_INTERNAL_4310ce60_4_k_cu_4d8b1f33_198994cute1_E,@object
	.size		_ZN40_INTERNAL_4310ce60_4_k_cu_4d8b1f33_198994cute1_E,(_ZN40_INTERNAL_4310ce60_4_k_cu_4d8b1f33_198994cuda3std3__45__cpo6cbeginE - _ZN40_INTERNAL_4310ce60_4_k_cu_4d8b1f33_198994cute1_E)
_ZN40_INTERNAL_4310ce60_4_k_cu_4d8b1f33_198994cute1_E:
	.zero		1
	.type		_ZN40_INTERNAL_4310ce60_4_k_cu_4d8b1f33_198994cuda3std3__45__cpo6cbeginE,@object
	.size		_ZN40_INTERNAL_4310ce60_4_k_cu_4d8b1f33_198994cuda3std3__45__cpo6cbeginE,(_ZN40_INTERNAL_4310ce60_4_k_cu_4d8b1f33_198994cuda3std3__48in_placeE - _ZN40_INTERNAL_4310ce60_4_k_cu_4d8b1f33_198994cuda3std3__45__cpo6cbeginE)
_ZN40_INTERNAL_4310ce60_4_k_cu_4d8b1f33_198994cuda3std3__45__cpo6cbeginE:
	.zero		1
	.type		_ZN40_INTERNAL_4310ce60_4_k_cu_4d8b1f33_198994cuda3std3__48in_placeE,@object
	.size		_ZN40_INTERNAL_4310ce60_4_k_cu_4d8b1f33_198994cuda3std3__48in_placeE,(_ZN40_INTERNAL_4310ce60_4_k_cu_4d8b1f33_198994cuda3std6ranges3__45__cpo9iter_moveE - _ZN40_INTERNAL_4310ce60_4_k_cu_4d8b1f33_198994cuda3std3__48in_placeE)
_ZN40_INTERNAL_4310ce60_4_k_cu_4d8b1f33_198994cuda3std3__48in_placeE:
	.zero		1
	.type		_ZN40_INTERNAL_4310ce60_4_k_cu_4d8b1f33_198994cuda3std6ranges3__45__cpo9iter_moveE,@object
	.size		_ZN40_INTERNAL_4310ce60_4_k_cu_4d8b1f33_198994cuda3std6ranges3__45__cpo9iter_moveE,(_ZN40_INTERNAL_4310ce60_4_k_cu_4d8b1f33_198994cuda3std3__45__cpo5beginE - _ZN40_INTERNAL_4310ce60_4_k_cu_4d8b1f33_198994cuda3std6ranges3__45__cpo9iter_moveE)
_ZN40_INTERNAL_4310ce60_4_k_cu_4d8b1f33_198994cuda3std6ranges3__45__cpo9iter_moveE:
	.zero		1
	.type		_ZN40_INTERNAL_4310ce60_4_k_cu_4d8b1f33_198994cuda3std3__45__cpo5beginE,@object
	.size		_ZN40_INTERNAL_4310ce60_4_k_cu_4d8b1f33_198994cuda3std3__45__cpo5beginE,(_ZN40_INTERNAL_4310ce60_4_k_cu_4d8b1f33_198994cuda3std3__442_GLOBAL__N__4310ce60_4_k_cu_4d8b1f33_198996ignoreE - _ZN40_INTERNAL_4310ce60_4_k_cu_4d8b1f33_198994cuda3std3__45__cpo5beginE)
_ZN40_INTERNAL_4310ce60_4_k_cu_4d8b1f33_198994cuda3std3__45__cpo5beginE:
	.zero		1
	.type		_ZN40_INTERNAL_4310ce60_4_k_cu_4d8b1f33_198994cuda3std3__442_GLOBAL__N__4310ce60_4_k_cu_4d8b1f33_198996ignoreE,@object
	.size		_ZN40_INTERNAL_4310ce60_4_k_cu_4d8b1f33_198994cuda3std3__442_GLOBAL__N__4310ce60_4_k_cu_4d8b1f33_198996ignoreE,(_ZN40_INTERNAL_4310ce60_4_k_cu_4d8b1f33_198994cute7productE - _ZN40_INTERNAL_4310ce60_4_k_cu_4d8b1f33_198994cuda3std3__442_GLOBAL__N__4310ce60_4_k_cu_4d8b1f33_198996ignoreE)
_ZN40_INTERNAL_4310ce60_4_k_cu_4d8b1f33_198994cuda3std3__442_GLOBAL__N__4310ce60_4_k_cu_4d8b1f33_198996ignoreE:
	.zero		1
	.type		_ZN40_INTERNAL_4310ce60_4_k_cu_4d8b1f33_198994cute7productE,@object
	.size		_ZN40_INTERNAL_4310ce60_4_k_cu_4d8b1f33_198994cute7productE,(_ZN40_INTERNAL_4310ce60_4_k_cu_4d8b1f33_198994cuda3std3__45__cpo3endE - _ZN40_INTERNAL_4310ce60_4_k_cu_4d8b1f33_198994cute7productE)
_ZN40_INTERNAL_4310ce60_4_k_cu_4d8b1f33_198994cute7productE:
	.zero		1
	.type		_ZN40_INTERNAL_4310ce60_4_k_cu_4d8b1f33_198994cuda3std3__45__cpo3endE,@object
	.size		_ZN40_INTERNAL_4310ce60_4_k_cu_4d8b1f33_198994cuda3std3__45__cpo3endE,(_ZN40_INTERNAL_4310ce60_4_k_cu_4d8b1f33_198994cuda3std3__419piecewise_constructE - _ZN40_INTERNAL_4310ce60_4_k_cu_4d8b1f33_198994cuda3std3__45__cpo3endE)
_ZN40_INTERNAL_4310ce60_4_k_cu_4d8b1f33_198994cuda3std3__45__cpo3endE:
	.zero		1
	.type		_ZN40_INTERNAL_4310ce60_4_k_cu_4d8b1f33_198994cuda3std3__419piecewise_constructE,@object
	.size		_ZN40_INTERNAL_4310ce60_4_k_cu_4d8b1f33_198994cuda3std3__419piecewise_constructE,(_ZN40_INTERNAL_4310ce60_4_k_cu_4d8b1f33_198994cuda3std3__45__cpo4cendE - _ZN40_INTERNAL_4310ce60_4_k_cu_4d8b1f33_198994cuda3std3__419piecewise_constructE)
_ZN40_INTERNAL_4310ce60_4_k_cu_4d8b1f33_198994cuda3std3__419piecewise_constructE:
	.zero		1
	.type		_ZN40_INTERNAL_4310ce60_4_k_cu_4d8b1f33_198994cuda3std3__45__cpo4cendE,@object
	.size		_ZN40_INTERNAL_4310ce60_4_k_cu_4d8b1f33_198994cuda3std3__45__cpo4cendE,(_ZN40_INTERNAL_4310ce60_4_k_cu_4d8b1f33_198994cuda3std6ranges3__45__cpo4swapE - _ZN40_INTERNAL_4310ce60_4_k_cu_4d8b1f33_198994cuda3std3__45__cpo4cendE)
_ZN40_INTERNAL_4310ce60_4_k_cu_4d8b1f33_198994cuda3std3__45__cpo4cendE:
	.zero		1
	.type		_ZN40_INTERNAL_4310ce60_4_k_cu_4d8b1f33_198994cuda3std6ranges3__45__cpo4swapE,@object
	.size		_ZN40_INTERNAL_4310ce60_4_k_cu_4d8b1f33_198994cuda3std6ranges3__45__cpo4swapE,(.L_10 - _ZN40_INTERNAL_4310ce60_4_k_cu_4d8b1f33_198994cuda3std6ranges3__45__cpo4swapE)
_ZN40_INTERNAL_4310ce60_4_k_cu_4d8b1f33_198994cuda3std6ranges3__45__cpo4swapE:
	.zero		1
.L_10:


//--------------------- .nv.constant0._ZN7cutlass13device_kernelINS_4gemm6kernel13GemmUniversalIN4cute5tupleIJiiiiEEENS1_10collective13CollectiveMmaINS1_35MainloopSm100TmaUmmaWarpSpecializedILi27ELi2ELi4ENS5_IJNS4_1CILi1EEENSA_ILi2EEESB_EEEEENS5_IJNSA_ILi64EEESF_SF_EEENS_12float_e5m2_tENS5_IJlSB_lEEESH_SI_NS4_8TiledMMAINS4_8MMA_AtomIJNS4_10MMA_TraitsINS4_19SM100_MMA_F8F6F4_SSEJSH_SH_fSF_SF_NS4_17integral_constantINS4_4UMMA5MajorELSP_0EEESQ_NSN_INSO_7ScaleInELSR_0EEESS_EEEEEENS4_6LayoutINS5_IJSB_SB_SB_EEENS5_IJNSA_ILi0EEESX_SX_EEEEENS5_IJNS4_10UnderscoreES10_S10_EEEEENS4_23SM90_TMA_LOAD_MULTICASTENS4_14ComposedLayoutINS4_7SwizzleILi2ELi4ELi3EEENS4_18smem_ptr_flag_bitsILi8EEENSV_INS5_IJNSA_ILi8EEESF_EEENS5_IJSF_SB_EEEEEEEvNS4_8identityENS4_13SM90_TMA_LOADES1D_vS1E_EENS_8epilogue10collective18CollectiveEpilogueINS1H_23Sm100TmaWarpSpecializedILi1ELi1ELi32ELb0ELb0EEEJSG_NS5_IJNSV_ISF_SB_EES1M_EEESH_SI_SH_SI_NS1H_6fusion15FusionCallbacksIS1L_NS1O_17LinearCombinationISH_fSH_fLNS_15FloatRoundStyleE2EEESG_S1N_JEEENS4_5SM1004TMEM4LOAD26SM100_TMEM_LOAD_16dp32b32xES1F_S1D_NS4_39AutoVectorizingCopyWithAssumedAlignmentILi128EEENS4_14SM90_TMA_STOREES1D_S1Z_S1Z_EEEvvEEEEvNT_6ParamsE --------------------------
	.section	.nv.constant0._ZN7cutlass13device_kernelINS_4gemm6kernel13GemmUniversalIN4cute5tupleIJiiiiEEENS1_10collective13CollectiveMmaINS1_35MainloopSm100TmaUmmaWarpSpecializedILi27ELi2ELi4ENS5_IJNS4_1CILi1EEENSA_ILi2EEESB_EEEEENS5_IJNSA_ILi64EEESF_SF_EEENS_12float_e5m2_tENS5_IJlSB_lEEESH_SI_NS4_8TiledMMAINS4_8MMA_AtomIJNS4_10MMA_TraitsINS4_19SM100_MMA_F8F6F4_SSEJSH_SH_fSF_SF_NS4_17integral_constantINS4_4UMMA5MajorELSP_0EEESQ_NSN_INSO_7ScaleInELSR_0EEESS_EEEEEENS4_6LayoutINS5_IJSB_SB_SB_EEENS5_IJNSA_ILi0EEESX_SX_EEEEENS5_IJNS4_10UnderscoreES10_S10_EEEEENS4_23SM90_TMA_LOAD_MULTICASTENS4_14ComposedLayoutINS4_7SwizzleILi2ELi4ELi3EEENS4_18smem_ptr_flag_bitsILi8EEENSV_INS5_IJNSA_ILi8EEESF_EEENS5_IJSF_SB_EEEEEEEvNS4_8identityENS4_13SM90_TMA_LOADES1D_vS1E_EENS_8epilogue10collective18CollectiveEpilogueINS1H_23Sm100TmaWarpSpecializedILi1ELi1ELi32ELb0ELb0EEEJSG_NS5_IJNSV_ISF_SB_EES1M_EEESH_SI_SH_SI_NS1H_6fusion15FusionCallbacksIS1L_NS1O_17LinearCombinationISH_fSH_fLNS_15FloatRoundStyleE2EEESG_S1N_JEEENS4_5SM1004TMEM4LOAD26SM100_TMEM_LOAD_16dp32b32xES1F_S1D_NS4_39AutoVectorizingCopyWithAssumedAlignmentILi128EEENS4_14SM90_TMA_STOREES1D_S1Z_S1Z_EEEvvEEEEvNT_6ParamsE,"a",@progbits
	.sectionflags	@""
	.align	4
.nv.constant0._ZN7cutlass13device_kernelINS_4gemm6kernel13GemmUniversalIN4cute5tupleIJiiiiEEENS1_10collective13CollectiveMmaINS1_35MainloopSm100TmaUmmaWarpSpecializedILi27ELi2ELi4ENS5_IJNS4_1CILi1EEENSA_ILi2EEESB_EEEEENS5_IJNSA_ILi64EEESF_SF_EEENS_12float_e5m2_tENS5_IJlSB_lEEESH_SI_NS4_8TiledMMAINS4_8MMA_AtomIJNS4_10MMA_TraitsINS4_19SM100_MMA_F8F6F4_SSEJSH_SH_fSF_SF_NS4_17integral_constantINS4_4UMMA5MajorELSP_0EEESQ_NSN_INSO_7ScaleInELSR_0EEESS_EEEEEENS4_6LayoutINS5_IJSB_SB_SB_EEENS5_IJNSA_ILi0EEESX_SX_EEEEENS5_IJNS4_10UnderscoreES10_S10_EEEEENS4_23SM90_TMA_LOAD_MULTICASTENS4_14ComposedLayoutINS4_7SwizzleILi2ELi4ELi3EEENS4_18smem_ptr_flag_bitsILi8EEENSV_INS5_IJNSA_ILi8EEESF_EEENS5_IJSF_SB_EEEEEEEvNS4_8identityENS4_13SM90_TMA_LOADES1D_vS1E_EENS_8epilogue10collective18CollectiveEpilogueINS1H_23Sm100TmaWarpSpecializedILi1ELi1ELi32ELb0ELb0EEEJSG_NS5_IJNSV_ISF_SB_EES1M_EEESH_SI_SH_SI_NS1H_6fusion15FusionCallbacksIS1L_NS1O_17LinearCombinationISH_fSH_fLNS_15FloatRoundStyleE2EEESG_S1N_JEEENS4_5SM1004TMEM4LOAD26SM100_TMEM_LOAD_16dp32b32xES1F_S1D_NS4_39AutoVectorizingCopyWithAssumedAlignmentILi128EEENS4_14SM90_TMA_STOREES1D_S1Z_S1Z_EEEvvEEEEvNT_6ParamsE:
	.zero		2944


//--------------------- SYMBOLS --------------------------

	.type		.nv.reservedSmem.offset0,@object
	.size		.nv.reservedSmem.offset0,0x4
	.type		.nv.reservedSmem.cap,@object
	.size		.nv.reservedSmem.cap,0x4
	.type		__assertfail,@function
